//
// Generated by NVIDIA NVVM Compiler
//
// Compiler Build ID: CL-36424714
// Cuda compilation tools, release 13.0, V13.0.88
// Based on NVVM 20.0.0
//

.version 9.0
.target sm_100
.address_size 64

	// .globl	_Z15computeSqrDiffsiiiPfS_S_
// _ZZ8sumDiffsiiiPfS_E12sharedMemory has been demoted
// _ZZ16minReduceEachRowiiiPfE3vec has been demoted
// _ZZ16minReduceEachColiiiPfE3vec has been demoted
// _ZZ10sumRowMinsiiiPfE3vec has been demoted
// _ZZ10sumColMinsiiiPfE3vec has been demoted
.extern .shared .align 16 .b8 s2_data[];

.visible .entry _Z15computeSqrDiffsiiiPfS_S_(
	.param .u32 _Z15computeSqrDiffsiiiPfS_S__param_0,
	.param .u32 _Z15computeSqrDiffsiiiPfS_S__param_1,
	.param .u32 _Z15computeSqrDiffsiiiPfS_S__param_2,
	.param .u64 .ptr .align 1 _Z15computeSqrDiffsiiiPfS_S__param_3,
	.param .u64 .ptr .align 1 _Z15computeSqrDiffsiiiPfS_S__param_4,
	.param .u64 .ptr .align 1 _Z15computeSqrDiffsiiiPfS_S__param_5
)
{
	.reg .pred 	%p<14>;
	.reg .b32 	%r<163>;
	.reg .b32 	%f<22>;
	.reg .b64 	%rd<27>;

	ld.param.u32 	%r76, [_Z15computeSqrDiffsiiiPfS_S__param_0];
	ld.param.u32 	%r77, [_Z15computeSqrDiffsiiiPfS_S__param_1];
	ld.param.u32 	%r78, [_Z15computeSqrDiffsiiiPfS_S__param_2];
	ld.param.u64 	%rd3, [_Z15computeSqrDiffsiiiPfS_S__param_3];
	ld.param.u64 	%rd4, [_Z15computeSqrDiffsiiiPfS_S__param_4];
	ld.param.u64 	%rd5, [_Z15computeSqrDiffsiiiPfS_S__param_5];
	cvta.to.global.u64 	%rd1, %rd4;
	cvta.to.global.u64 	%rd2, %rd5;
	mov.u32 	%r79, %ctaid.y;
	mov.u32 	%r1, %ntid.y;
	mov.u32 	%r2, %tid.y;
	mad.lo.s32 	%r3, %r79, %r1, %r2;
	mov.u32 	%r4, %ctaid.x;
	mov.u32 	%r5, %ntid.x;
	mov.u32 	%r6, %tid.x;
	mad.lo.s32 	%r7, %r4, %r5, %r6;
	mov.u32 	%r80, %ctaid.z;
	mul.lo.s32 	%r8, %r80, 20;
	add.s32 	%r81, %r8, 20;
	min.s32 	%r9, %r81, %r77;
	setp.ge.s32 	%p1, %r7, %r78;
	@%p1 bra 	$L__BB0_16;
	add.s32 	%r155, %r8, %r2;
	setp.ge.s32 	%p2, %r155, %r9;
	@%p2 bra 	$L__BB0_8;
	add.s32 	%r82, %r155, %r1;
	max.u32 	%r83, %r9, %r82;
	setp.lt.u32 	%p3, %r82, %r9;
	selp.u32 	%r84, 1, 0, %p3;
	add.s32 	%r85, %r82, %r84;
	sub.s32 	%r86, %r83, %r85;
	div.u32 	%r87, %r86, %r1;
	add.s32 	%r11, %r87, %r84;
	and.b32  	%r88, %r11, 3;
	setp.eq.s32 	%p4, %r88, 3;
	@%p4 bra 	$L__BB0_5;
	add.s32 	%r89, %r11, 1;
	and.b32  	%r90, %r89, 3;
	add.s32 	%r91, %r2, %r4;
	mad.lo.s32 	%r92, %r5, %r91, %r6;
	shl.b32 	%r93, %r92, 2;
	mov.u32 	%r94, s2_data;
	add.s32 	%r148, %r94, %r93;
	mul.lo.s32 	%r95, %r1, %r5;
	shl.b32 	%r13, %r95, 2;
	mad.lo.s32 	%r147, %r78, %r155, %r7;
	mul.lo.s32 	%r15, %r1, %r78;
	neg.s32 	%r146, %r90;
	mad.lo.s32 	%r96, %r1, %r90, %r2;
	add.s32 	%r155, %r96, %r8;
$L__BB0_4:
	.pragma "nounroll";
	mul.wide.s32 	%rd6, %r147, 4;
	add.s64 	%rd7, %rd1, %rd6;
	ld.global.f32 	%f2, [%rd7];
	st.shared.f32 	[%r148], %f2;
	add.s32 	%r148, %r148, %r13;
	add.s32 	%r147, %r147, %r15;
	add.s32 	%r146, %r146, 1;
	setp.ne.s32 	%p5, %r146, 0;
	@%p5 bra 	$L__BB0_4;
$L__BB0_5:
	setp.lt.u32 	%p6, %r11, 3;
	@%p6 bra 	$L__BB0_8;
	shl.b32 	%r97, %r1, 1;
	add.s32 	%r98, %r155, %r97;
	mad.lo.s32 	%r154, %r78, %r98, %r7;
	mul.lo.s32 	%r99, %r1, %r78;
	shl.b32 	%r26, %r99, 2;
	add.s32 	%r100, %r4, %r155;
	add.s32 	%r101, %r100, %r97;
	sub.s32 	%r102, %r101, %r8;
	mul.lo.s32 	%r103, %r5, %r102;
	shl.b32 	%r27, %r103, 2;
	shl.b32 	%r104, %r6, 2;
	mov.u32 	%r105, s2_data;
	add.s32 	%r153, %r105, %r104;
	mul.lo.s32 	%r106, %r1, 3;
	add.s32 	%r107, %r155, %r106;
	mad.lo.s32 	%r152, %r78, %r107, %r7;
	add.s32 	%r108, %r100, %r106;
	sub.s32 	%r109, %r108, %r8;
	mul.lo.s32 	%r110, %r5, %r109;
	shl.b32 	%r30, %r110, 2;
	add.s32 	%r111, %r1, %r155;
	add.s32 	%r112, %r111, %r4;
	sub.s32 	%r113, %r112, %r8;
	mul.lo.s32 	%r114, %r5, %r113;
	shl.b32 	%r31, %r114, 2;
	mad.lo.s32 	%r151, %r78, %r111, %r7;
	mad.lo.s32 	%r150, %r155, %r78, %r7;
	sub.s32 	%r115, %r100, %r8;
	mul.lo.s32 	%r116, %r5, %r115;
	shl.b32 	%r34, %r116, 2;
$L__BB0_7:
	mul.wide.s32 	%rd8, %r150, 4;
	add.s64 	%rd9, %rd1, %rd8;
	ld.global.f32 	%f3, [%rd9];
	add.s32 	%r117, %r153, %r34;
	st.shared.f32 	[%r117], %f3;
	add.s32 	%r118, %r155, %r1;
	mul.wide.s32 	%rd10, %r151, 4;
	add.s64 	%rd11, %rd1, %rd10;
	ld.global.f32 	%f4, [%rd11];
	add.s32 	%r119, %r153, %r31;
	st.shared.f32 	[%r119], %f4;
	add.s32 	%r120, %r118, %r1;
	mul.wide.s32 	%rd12, %r154, 4;
	add.s64 	%rd13, %rd1, %rd12;
	ld.global.f32 	%f5, [%rd13];
	add.s32 	%r121, %r153, %r27;
	st.shared.f32 	[%r121], %f5;
	add.s32 	%r122, %r120, %r1;
	mul.wide.s32 	%rd14, %r152, 4;
	add.s64 	%rd15, %rd1, %rd14;
	ld.global.f32 	%f6, [%rd15];
	add.s32 	%r123, %r153, %r30;
	st.shared.f32 	[%r123], %f6;
	add.s32 	%r155, %r122, %r1;
	add.s32 	%r154, %r154, %r26;
	mul.lo.s32 	%r124, %r1, %r5;
	shl.b32 	%r125, %r124, 4;
	add.s32 	%r153, %r153, %r125;
	add.s32 	%r152, %r152, %r26;
	add.s32 	%r151, %r151, %r26;
	add.s32 	%r150, %r150, %r26;
	setp.lt.s32 	%p7, %r155, %r9;
	@%p7 bra 	$L__BB0_7;
$L__BB0_8:
	setp.ge.s32 	%p8, %r3, %r76;
	@%p8 bra 	$L__BB0_16;
	mad.lo.s32 	%r126, %r78, %r3, %r7;
	cvta.to.global.u64 	%rd16, %rd3;
	mul.wide.s32 	%rd17, %r126, 4;
	add.s64 	%rd18, %rd16, %rd17;
	ld.global.f32 	%f1, [%rd18];
	bar.sync 	0;
	setp.le.s32 	%p9, %r77, %r8;
	@%p9 bra 	$L__BB0_16;
	mul.lo.s32 	%r47, %r77, %r3;
	add.s32 	%r127, %r8, 1;
	max.s32 	%r48, %r9, %r127;
	and.b32  	%r49, %r48, 3;
	setp.eq.s32 	%p10, %r49, 0;
	mov.u32 	%r162, %r8;
	@%p10 bra 	$L__BB0_13;
	add.s32 	%r128, %r47, %r8;
	mad.lo.s32 	%r158, %r78, %r128, %r7;
	shl.b32 	%r129, %r7, 2;
	mov.u32 	%r130, s2_data;
	add.s32 	%r157, %r130, %r129;
	shl.b32 	%r52, %r5, 2;
	neg.s32 	%r156, %r49;
	add.s32 	%r162, %r8, %r49;
$L__BB0_12:
	.pragma "nounroll";
	ld.shared.f32 	%f7, [%r157];
	sub.f32 	%f8, %f1, %f7;
	mul.f32 	%f9, %f8, %f8;
	mul.wide.s32 	%rd19, %r158, 4;
	add.s64 	%rd20, %rd2, %rd19;
	st.global.f32 	[%rd20], %f9;
	add.s32 	%r158, %r158, %r78;
	add.s32 	%r157, %r157, %r52;
	add.s32 	%r156, %r156, 1;
	setp.ne.s32 	%p11, %r156, 0;
	@%p11 bra 	$L__BB0_12;
$L__BB0_13:
	sub.s32 	%r131, %r8, %r48;
	setp.gt.u32 	%p12, %r131, -4;
	@%p12 bra 	$L__BB0_16;
	add.s32 	%r132, %r4, %r162;
	sub.s32 	%r133, %r132, %r8;
	shl.b32 	%r134, %r133, 2;
	add.s32 	%r135, %r134, 4;
	mul.lo.s32 	%r62, %r5, %r135;
	shl.b32 	%r136, %r6, 2;
	mov.u32 	%r137, s2_data;
	add.s32 	%r161, %r137, %r136;
	shl.b32 	%r64, %r5, 4;
	add.s32 	%r138, %r134, 8;
	mul.lo.s32 	%r65, %r5, %r138;
	add.s32 	%r139, %r134, 12;
	mul.lo.s32 	%r66, %r5, %r139;
	mul.lo.s32 	%r140, %r5, %r133;
	shl.b32 	%r67, %r140, 2;
	add.s32 	%r141, %r162, %r47;
	mad.lo.s32 	%r160, %r78, %r141, %r7;
	shl.b32 	%r69, %r78, 2;
	mul.wide.s32 	%rd23, %r78, 4;
$L__BB0_15:
	add.s32 	%r142, %r161, %r67;
	ld.shared.f32 	%f10, [%r142];
	sub.f32 	%f11, %f1, %f10;
	mul.f32 	%f12, %f11, %f11;
	mul.wide.s32 	%rd21, %r160, 4;
	add.s64 	%rd22, %rd2, %rd21;
	st.global.f32 	[%rd22], %f12;
	add.s32 	%r143, %r161, %r62;
	ld.shared.f32 	%f13, [%r143];
	sub.f32 	%f14, %f1, %f13;
	mul.f32 	%f15, %f14, %f14;
	add.s64 	%rd24, %rd22, %rd23;
	st.global.f32 	[%rd24], %f15;
	add.s32 	%r144, %r161, %r65;
	ld.shared.f32 	%f16, [%r144];
	sub.f32 	%f17, %f1, %f16;
	mul.f32 	%f18, %f17, %f17;
	add.s64 	%rd25, %rd24, %rd23;
	st.global.f32 	[%rd25], %f18;
	add.s32 	%r145, %r161, %r66;
	ld.shared.f32 	%f19, [%r145];
	sub.f32 	%f20, %f1, %f19;
	mul.f32 	%f21, %f20, %f20;
	add.s64 	%rd26, %rd25, %rd23;
	st.global.f32 	[%rd26], %f21;
	add.s32 	%r162, %r162, 4;
	add.s32 	%r161, %r161, %r64;
	add.s32 	%r160, %r160, %r69;
	setp.lt.s32 	%p13, %r162, %r9;
	@%p13 bra 	$L__BB0_15;
$L__BB0_16:
	ret;

}
	// .globl	_Z8sumDiffsiiiPfS_
.visible .entry _Z8sumDiffsiiiPfS_(
	.param .u32 _Z8sumDiffsiiiPfS__param_0,
	.param .u32 _Z8sumDiffsiiiPfS__param_1,
	.param .u32 _Z8sumDiffsiiiPfS__param_2,
	.param .u64 .ptr .align 1 _Z8sumDiffsiiiPfS__param_3,
	.param .u64 .ptr .align 1 _Z8sumDiffsiiiPfS__param_4
)
{
	.reg .pred 	%p<46>;
	.reg .b32 	%r<110>;
	.reg .b32 	%f<67>;
	.reg .b64 	%rd<15>;
	// demoted variable
	.shared .align 4 .b8 _ZZ8sumDiffsiiiPfS_E12sharedMemory[128];
	ld.param.u32 	%r24, [_Z8sumDiffsiiiPfS__param_0];
	ld.param.u32 	%r25, [_Z8sumDiffsiiiPfS__param_1];
	ld.param.u32 	%r26, [_Z8sumDiffsiiiPfS__param_2];
	ld.param.u64 	%rd8, [_Z8sumDiffsiiiPfS__param_3];
	ld.param.u64 	%rd7, [_Z8sumDiffsiiiPfS__param_4];
	cvta.to.global.u64 	%rd1, %rd8;
	mov.u32 	%r1, %ctaid.y;
	mov.u32 	%r2, %ctaid.z;
	add.s32 	%r3, %r2, 1;
	min.s32 	%r4, %r3, %r25;
	mov.u32 	%r5, %tid.x;
	shr.u32 	%r6, %r5, 5;
	setp.ge.s32 	%p1, %r5, %r26;
	@%p1 bra 	$L__BB1_24;
	setp.gt.u32 	%p2, %r5, 31;
	shl.b32 	%r27, %r5, 2;
	mov.u32 	%r105, _ZZ8sumDiffsiiiPfS_E12sharedMemory;
	add.s32 	%r7, %r105, %r27;
	@%p2 bra 	$L__BB1_3;
	mov.b32 	%r29, 0;
	st.shared.u32 	[%r7], %r29;
$L__BB1_3:
	setp.le.s32 	%p3, %r24, %r1;
	@%p3 bra 	$L__BB1_19;
	setp.le.s32 	%p4, %r25, %r2;
	and.b32  	%r8, %r5, 31;
	@%p4 bra 	$L__BB1_19;
	mul.lo.s32 	%r9, %r1, %r25;
	sub.s32 	%r31, %r4, %r2;
	and.b32  	%r32, %r31, 3;
	setp.eq.s32 	%p5, %r32, 0;
	mov.u32 	%r106, %r2;
	@%p5 bra 	$L__BB1_8;
	setp.ne.s32 	%p6, %r8, 0;
	add.s32 	%r34, %r2, %r9;
	mad.lo.s32 	%r35, %r34, %r26, %r5;
	mul.wide.s32 	%rd9, %r35, 4;
	add.s64 	%rd10, %rd1, %rd9;
	ld.global.f32 	%f8, [%rd10];
	mov.b32 	%r36, %f8;
	shfl.sync.down.b32	%r37|%p7, %r36, 16, 31, -1;
	mov.b32 	%f9, %r37;
	add.f32 	%f10, %f8, %f9;
	mov.b32 	%r38, %f10;
	shfl.sync.down.b32	%r39|%p8, %r38, 8, 31, -1;
	mov.b32 	%f11, %r39;
	add.f32 	%f12, %f10, %f11;
	mov.b32 	%r40, %f12;
	shfl.sync.down.b32	%r41|%p9, %r40, 4, 31, -1;
	mov.b32 	%f13, %r41;
	add.f32 	%f14, %f12, %f13;
	mov.b32 	%r42, %f14;
	shfl.sync.down.b32	%r43|%p10, %r42, 2, 31, -1;
	mov.b32 	%f15, %r43;
	add.f32 	%f16, %f14, %f15;
	mov.b32 	%r44, %f16;
	shfl.sync.down.b32	%r45|%p11, %r44, 1, 31, -1;
	mov.b32 	%f17, %r45;
	add.f32 	%f1, %f16, %f17;
	mov.u32 	%r46, _ZZ8sumDiffsiiiPfS_E12sharedMemory;
	add.s32 	%r105, %r46, 128;
	mov.u32 	%r106, %r3;
	@%p6 bra 	$L__BB1_8;
	shl.b32 	%r48, %r6, 2;
	add.s32 	%r50, %r46, %r48;
	st.shared.f32 	[%r50], %f1;
$L__BB1_8:
	sub.s32 	%r51, %r2, %r4;
	setp.gt.u32 	%p12, %r51, -4;
	@%p12 bra 	$L__BB1_19;
	shl.b32 	%r52, %r6, 2;
	add.s32 	%r53, %r52, %r105;
	add.s32 	%r109, %r53, 256;
	sub.s32 	%r108, %r106, %r4;
	add.s32 	%r54, %r106, %r9;
	mad.lo.s32 	%r107, %r26, %r54, %r5;
	shl.b32 	%r15, %r26, 2;
	mul.wide.s32 	%rd3, %r26, 4;
$L__BB1_10:
	setp.ne.s32 	%p13, %r8, 0;
	mul.wide.s32 	%rd11, %r107, 4;
	add.s64 	%rd2, %rd1, %rd11;
	ld.global.f32 	%f18, [%rd2];
	mov.b32 	%r55, %f18;
	shfl.sync.down.b32	%r56|%p14, %r55, 16, 31, -1;
	mov.b32 	%f19, %r56;
	add.f32 	%f20, %f18, %f19;
	mov.b32 	%r57, %f20;
	shfl.sync.down.b32	%r58|%p15, %r57, 8, 31, -1;
	mov.b32 	%f21, %r58;
	add.f32 	%f22, %f20, %f21;
	mov.b32 	%r59, %f22;
	shfl.sync.down.b32	%r60|%p16, %r59, 4, 31, -1;
	mov.b32 	%f23, %r60;
	add.f32 	%f24, %f22, %f23;
	mov.b32 	%r61, %f24;
	shfl.sync.down.b32	%r62|%p17, %r61, 2, 31, -1;
	mov.b32 	%f25, %r62;
	add.f32 	%f26, %f24, %f25;
	mov.b32 	%r63, %f26;
	shfl.sync.down.b32	%r64|%p18, %r63, 1, 31, -1;
	mov.b32 	%f27, %r64;
	add.f32 	%f2, %f26, %f27;
	@%p13 bra 	$L__BB1_12;
	st.shared.f32 	[%r109+-256], %f2;
$L__BB1_12:
	setp.ne.s32 	%p19, %r8, 0;
	add.s64 	%rd4, %rd2, %rd3;
	ld.global.f32 	%f28, [%rd4];
	mov.b32 	%r65, %f28;
	shfl.sync.down.b32	%r66|%p20, %r65, 16, 31, -1;
	mov.b32 	%f29, %r66;
	add.f32 	%f30, %f28, %f29;
	mov.b32 	%r67, %f30;
	shfl.sync.down.b32	%r68|%p21, %r67, 8, 31, -1;
	mov.b32 	%f31, %r68;
	add.f32 	%f32, %f30, %f31;
	mov.b32 	%r69, %f32;
	shfl.sync.down.b32	%r70|%p22, %r69, 4, 31, -1;
	mov.b32 	%f33, %r70;
	add.f32 	%f34, %f32, %f33;
	mov.b32 	%r71, %f34;
	shfl.sync.down.b32	%r72|%p23, %r71, 2, 31, -1;
	mov.b32 	%f35, %r72;
	add.f32 	%f36, %f34, %f35;
	mov.b32 	%r73, %f36;
	shfl.sync.down.b32	%r74|%p24, %r73, 1, 31, -1;
	mov.b32 	%f37, %r74;
	add.f32 	%f3, %f36, %f37;
	@%p19 bra 	$L__BB1_14;
	st.shared.f32 	[%r109+-128], %f3;
$L__BB1_14:
	setp.ne.s32 	%p25, %r8, 0;
	add.s64 	%rd5, %rd4, %rd3;
	ld.global.f32 	%f38, [%rd5];
	mov.b32 	%r75, %f38;
	shfl.sync.down.b32	%r76|%p26, %r75, 16, 31, -1;
	mov.b32 	%f39, %r76;
	add.f32 	%f40, %f38, %f39;
	mov.b32 	%r77, %f40;
	shfl.sync.down.b32	%r78|%p27, %r77, 8, 31, -1;
	mov.b32 	%f41, %r78;
	add.f32 	%f42, %f40, %f41;
	mov.b32 	%r79, %f42;
	shfl.sync.down.b32	%r80|%p28, %r79, 4, 31, -1;
	mov.b32 	%f43, %r80;
	add.f32 	%f44, %f42, %f43;
	mov.b32 	%r81, %f44;
	shfl.sync.down.b32	%r82|%p29, %r81, 2, 31, -1;
	mov.b32 	%f45, %r82;
	add.f32 	%f46, %f44, %f45;
	mov.b32 	%r83, %f46;
	shfl.sync.down.b32	%r84|%p30, %r83, 1, 31, -1;
	mov.b32 	%f47, %r84;
	add.f32 	%f4, %f46, %f47;
	@%p25 bra 	$L__BB1_16;
	st.shared.f32 	[%r109], %f4;
$L__BB1_16:
	setp.ne.s32 	%p31, %r8, 0;
	add.s64 	%rd12, %rd5, %rd3;
	ld.global.f32 	%f48, [%rd12];
	mov.b32 	%r85, %f48;
	shfl.sync.down.b32	%r86|%p32, %r85, 16, 31, -1;
	mov.b32 	%f49, %r86;
	add.f32 	%f50, %f48, %f49;
	mov.b32 	%r87, %f50;
	shfl.sync.down.b32	%r88|%p33, %r87, 8, 31, -1;
	mov.b32 	%f51, %r88;
	add.f32 	%f52, %f50, %f51;
	mov.b32 	%r89, %f52;
	shfl.sync.down.b32	%r90|%p34, %r89, 4, 31, -1;
	mov.b32 	%f53, %r90;
	add.f32 	%f54, %f52, %f53;
	mov.b32 	%r91, %f54;
	shfl.sync.down.b32	%r92|%p35, %r91, 2, 31, -1;
	mov.b32 	%f55, %r92;
	add.f32 	%f56, %f54, %f55;
	mov.b32 	%r93, %f56;
	shfl.sync.down.b32	%r94|%p36, %r93, 1, 31, -1;
	mov.b32 	%f57, %r94;
	add.f32 	%f5, %f56, %f57;
	@%p31 bra 	$L__BB1_18;
	st.shared.f32 	[%r109+128], %f5;
$L__BB1_18:
	add.s32 	%r109, %r109, 512;
	add.s32 	%r108, %r108, 4;
	add.s32 	%r107, %r107, %r15;
	setp.ne.s32 	%p37, %r108, 0;
	@%p37 bra 	$L__BB1_10;
$L__BB1_19:
	setp.gt.u32 	%p38, %r5, 31;
	bar.sync 	0;
	@%p38 bra 	$L__BB1_24;
	ld.shared.f32 	%f6, [%r7];
	mov.b32 	%r22, %f6;
	mad.lo.s32 	%r95, %r25, %r1, %r2;
	cvta.to.global.u64 	%rd13, %rd7;
	mul.wide.s32 	%rd14, %r95, 4;
	add.s64 	%rd6, %rd13, %rd14;
	mov.u32 	%r23, %ntid.x;
$L__BB1_21:
	setp.ne.s32 	%p39, %r5, 0;
	shfl.sync.down.b32	%r96|%p40, %r22, 16, 31, -1;
	mov.b32 	%f58, %r96;
	add.f32 	%f59, %f6, %f58;
	mov.b32 	%r97, %f59;
	shfl.sync.down.b32	%r98|%p41, %r97, 8, 31, -1;
	mov.b32 	%f60, %r98;
	add.f32 	%f61, %f59, %f60;
	mov.b32 	%r99, %f61;
	shfl.sync.down.b32	%r100|%p42, %r99, 4, 31, -1;
	mov.b32 	%f62, %r100;
	add.f32 	%f63, %f61, %f62;
	mov.b32 	%r101, %f63;
	shfl.sync.down.b32	%r102|%p43, %r101, 2, 31, -1;
	mov.b32 	%f64, %r102;
	add.f32 	%f65, %f63, %f64;
	mov.b32 	%r103, %f65;
	shfl.sync.down.b32	%r104|%p44, %r103, 1, 31, -1;
	mov.b32 	%f66, %r104;
	add.f32 	%f7, %f65, %f66;
	@%p39 bra 	$L__BB1_23;
	st.global.f32 	[%rd6], %f7;
$L__BB1_23:
	setp.lt.u32 	%p45, %r23, 32;
	@%p45 bra 	$L__BB1_21;
$L__BB1_24:
	ret;

}
	// .globl	_Z16minReduceEachRowiiiPf
.visible .entry _Z16minReduceEachRowiiiPf(
	.param .u32 _Z16minReduceEachRowiiiPf_param_0,
	.param .u32 _Z16minReduceEachRowiiiPf_param_1,
	.param .u32 _Z16minReduceEachRowiiiPf_param_2,
	.param .u64 .ptr .align 1 _Z16minReduceEachRowiiiPf_param_3
)
{
	.reg .pred 	%p<15>;
	.reg .b32 	%r<34>;
	.reg .b32 	%f<30>;
	.reg .b64 	%rd<7>;
	// demoted variable
	.shared .align 4 .b8 _ZZ16minReduceEachRowiiiPfE3vec[128];
	ld.param.u32 	%r3, [_Z16minReduceEachRowiiiPf_param_1];
	ld.param.u64 	%rd2, [_Z16minReduceEachRowiiiPf_param_3];
	cvta.to.global.u64 	%rd1, %rd2;
	mov.u32 	%r1, %ctaid.x;
	mov.u32 	%r2, %tid.x;
	setp.ge.s32 	%p1, %r2, %r3;
	mov.f32 	%f29, 0f7F7FFFFF;
	@%p1 bra 	$L__BB2_2;
	mad.lo.s32 	%r4, %r3, %r1, %r2;
	mul.wide.u32 	%rd3, %r4, 4;
	add.s64 	%rd4, %rd1, %rd3;
	ld.global.f32 	%f29, [%rd4];
$L__BB2_2:
	mov.b32 	%r5, %f29;
	shfl.sync.down.b32	%r6|%p2, %r5, 16, 31, -1;
	mov.b32 	%f4, %r6;
	min.f32 	%f5, %f29, %f4;
	mov.b32 	%r7, %f5;
	shfl.sync.down.b32	%r8|%p3, %r7, 8, 31, -1;
	mov.b32 	%f6, %r8;
	min.f32 	%f7, %f5, %f6;
	mov.b32 	%r9, %f7;
	shfl.sync.down.b32	%r10|%p4, %r9, 4, 31, -1;
	mov.b32 	%f8, %r10;
	min.f32 	%f9, %f7, %f8;
	mov.b32 	%r11, %f9;
	shfl.sync.down.b32	%r12|%p5, %r11, 2, 31, -1;
	mov.b32 	%f10, %r12;
	min.f32 	%f11, %f9, %f10;
	mov.b32 	%r13, %f11;
	shfl.sync.down.b32	%r14|%p6, %r13, 1, 31, -1;
	mov.b32 	%f12, %r14;
	min.f32 	%f13, %f11, %f12;
	shr.u32 	%r15, %r2, 3;
	and.b32  	%r16, %r15, 124;
	mov.u32 	%r17, _ZZ16minReduceEachRowiiiPfE3vec;
	add.s32 	%r18, %r17, %r16;
	st.shared.f32 	[%r18], %f13;
	bar.sync 	0;
	setp.gt.u32 	%p7, %r2, 31;
	@%p7 bra 	$L__BB2_4;
	shr.s32 	%r19, %r3, 5;
	setp.gt.s32 	%p8, %r2, %r19;
	selp.f32 	%f14, 0f3F800000, 0f00000000, %p8;
	setp.le.s32 	%p9, %r2, %r19;
	selp.f32 	%f15, 0f3F800000, 0f00000000, %p9;
	shl.b32 	%r20, %r2, 2;
	add.s32 	%r22, %r17, %r20;
	ld.shared.f32 	%f16, [%r22];
	mul.f32 	%f17, %f16, %f15;
	fma.rn.f32 	%f18, %f14, 0f7F7FFFFF, %f17;
	mov.b32 	%r23, %f18;
	shfl.sync.down.b32	%r24|%p10, %r23, 16, 31, -1;
	mov.b32 	%f19, %r24;
	min.f32 	%f20, %f18, %f19;
	mov.b32 	%r25, %f20;
	shfl.sync.down.b32	%r26|%p11, %r25, 8, 31, -1;
	mov.b32 	%f21, %r26;
	min.f32 	%f22, %f20, %f21;
	mov.b32 	%r27, %f22;
	shfl.sync.down.b32	%r28|%p12, %r27, 4, 31, -1;
	mov.b32 	%f23, %r28;
	min.f32 	%f24, %f22, %f23;
	mov.b32 	%r29, %f24;
	shfl.sync.down.b32	%r30|%p13, %r29, 2, 31, -1;
	mov.b32 	%f25, %r30;
	min.f32 	%f26, %f24, %f25;
	mov.b32 	%r31, %f26;
	shfl.sync.down.b32	%r32|%p14, %r31, 1, 31, -1;
	mov.b32 	%f27, %r32;
	min.f32 	%f28, %f26, %f27;
	mul.lo.s32 	%r33, %r3, %r1;
	mul.wide.s32 	%rd5, %r33, 4;
	add.s64 	%rd6, %rd1, %rd5;
	st.global.f32 	[%rd6], %f28;
$L__BB2_4:
	ret;

}
	// .globl	_Z16minReduceEachColiiiPf
.visible .entry _Z16minReduceEachColiiiPf(
	.param .u32 _Z16minReduceEachColiiiPf_param_0,
	.param .u32 _Z16minReduceEachColiiiPf_param_1,
	.param .u32 _Z16minReduceEachColiiiPf_param_2,
	.param .u64 .ptr .align 1 _Z16minReduceEachColiiiPf_param_3
)
{
	.reg .pred 	%p<15>;
	.reg .b32 	%r<33>;
	.reg .b32 	%f<30>;
	.reg .b64 	%rd<7>;
	// demoted variable
	.shared .align 4 .b8 _ZZ16minReduceEachColiiiPfE3vec[128];
	ld.param.u32 	%r3, [_Z16minReduceEachColiiiPf_param_0];
	ld.param.u64 	%rd2, [_Z16minReduceEachColiiiPf_param_3];
	cvta.to.global.u64 	%rd1, %rd2;
	mov.u32 	%r1, %ctaid.x;
	mov.u32 	%r2, %tid.x;
	setp.ge.s32 	%p1, %r2, %r3;
	mov.f32 	%f29, 0f7F7FFFFF;
	@%p1 bra 	$L__BB3_2;
	mad.lo.s32 	%r4, %r3, %r2, %r1;
	mul.wide.u32 	%rd3, %r4, 4;
	add.s64 	%rd4, %rd1, %rd3;
	ld.global.f32 	%f29, [%rd4];
$L__BB3_2:
	mov.b32 	%r5, %f29;
	shfl.sync.down.b32	%r6|%p2, %r5, 16, 31, -1;
	mov.b32 	%f4, %r6;
	min.f32 	%f5, %f29, %f4;
	mov.b32 	%r7, %f5;
	shfl.sync.down.b32	%r8|%p3, %r7, 8, 31, -1;
	mov.b32 	%f6, %r8;
	min.f32 	%f7, %f5, %f6;
	mov.b32 	%r9, %f7;
	shfl.sync.down.b32	%r10|%p4, %r9, 4, 31, -1;
	mov.b32 	%f8, %r10;
	min.f32 	%f9, %f7, %f8;
	mov.b32 	%r11, %f9;
	shfl.sync.down.b32	%r12|%p5, %r11, 2, 31, -1;
	mov.b32 	%f10, %r12;
	min.f32 	%f11, %f9, %f10;
	mov.b32 	%r13, %f11;
	shfl.sync.down.b32	%r14|%p6, %r13, 1, 31, -1;
	mov.b32 	%f12, %r14;
	min.f32 	%f13, %f11, %f12;
	shr.u32 	%r15, %r2, 3;
	and.b32  	%r16, %r15, 124;
	mov.u32 	%r17, _ZZ16minReduceEachColiiiPfE3vec;
	add.s32 	%r18, %r17, %r16;
	st.shared.f32 	[%r18], %f13;
	bar.sync 	0;
	setp.gt.u32 	%p7, %r2, 31;
	@%p7 bra 	$L__BB3_4;
	shr.s32 	%r19, %r3, 5;
	setp.gt.s32 	%p8, %r2, %r19;
	selp.f32 	%f14, 0f3F800000, 0f00000000, %p8;
	setp.le.s32 	%p9, %r2, %r19;
	selp.f32 	%f15, 0f3F800000, 0f00000000, %p9;
	shl.b32 	%r20, %r2, 2;
	add.s32 	%r22, %r17, %r20;
	ld.shared.f32 	%f16, [%r22];
	mul.f32 	%f17, %f16, %f15;
	fma.rn.f32 	%f18, %f14, 0f7F7FFFFF, %f17;
	mov.b32 	%r23, %f18;
	shfl.sync.down.b32	%r24|%p10, %r23, 16, 31, -1;
	mov.b32 	%f19, %r24;
	min.f32 	%f20, %f18, %f19;
	mov.b32 	%r25, %f20;
	shfl.sync.down.b32	%r26|%p11, %r25, 8, 31, -1;
	mov.b32 	%f21, %r26;
	min.f32 	%f22, %f20, %f21;
	mov.b32 	%r27, %f22;
	shfl.sync.down.b32	%r28|%p12, %r27, 4, 31, -1;
	mov.b32 	%f23, %r28;
	min.f32 	%f24, %f22, %f23;
	mov.b32 	%r29, %f24;
	shfl.sync.down.b32	%r30|%p13, %r29, 2, 31, -1;
	mov.b32 	%f25, %r30;
	min.f32 	%f26, %f24, %f25;
	mov.b32 	%r31, %f26;
	shfl.sync.down.b32	%r32|%p14, %r31, 1, 31, -1;
	mov.b32 	%f27, %r32;
	min.f32 	%f28, %f26, %f27;
	mul.wide.u32 	%rd5, %r1, 4;
	add.s64 	%rd6, %rd1, %rd5;
	st.global.f32 	[%rd6], %f28;
$L__BB3_4:
	ret;

}
	// .globl	_Z10sumRowMinsiiiPf
.visible .entry _Z10sumRowMinsiiiPf(
	.param .u32 _Z10sumRowMinsiiiPf_param_0,
	.param .u32 _Z10sumRowMinsiiiPf_param_1,
	.param .u32 _Z10sumRowMinsiiiPf_param_2,
	.param .u64 .ptr .align 1 _Z10sumRowMinsiiiPf_param_3
)
{
	.reg .pred 	%p<14>;
	.reg .b32 	%r<33>;
	.reg .b32 	%f<28>;
	.reg .b64 	%rd<5>;
	// demoted variable
	.shared .align 4 .b8 _ZZ10sumRowMinsiiiPfE3vec[128];
	ld.param.u32 	%r2, [_Z10sumRowMinsiiiPf_param_0];
	ld.param.u32 	%r3, [_Z10sumRowMinsiiiPf_param_1];
	ld.param.u64 	%rd2, [_Z10sumRowMinsiiiPf_param_3];
	cvta.to.global.u64 	%rd1, %rd2;
	mov.u32 	%r1, %tid.x;
	setp.ge.s32 	%p1, %r1, %r2;
	mov.f32 	%f27, 0f00000000;
	@%p1 bra 	$L__BB4_2;
	mul.lo.s32 	%r4, %r3, %r1;
	mul.wide.s32 	%rd3, %r4, 4;
	add.s64 	%rd4, %rd1, %rd3;
	ld.global.f32 	%f27, [%rd4];
$L__BB4_2:
	mov.b32 	%r5, %f27;
	shfl.sync.down.b32	%r6|%p2, %r5, 16, 31, -1;
	mov.b32 	%f4, %r6;
	add.f32 	%f5, %f27, %f4;
	mov.b32 	%r7, %f5;
	shfl.sync.down.b32	%r8|%p3, %r7, 8, 31, -1;
	mov.b32 	%f6, %r8;
	add.f32 	%f7, %f5, %f6;
	mov.b32 	%r9, %f7;
	shfl.sync.down.b32	%r10|%p4, %r9, 4, 31, -1;
	mov.b32 	%f8, %r10;
	add.f32 	%f9, %f7, %f8;
	mov.b32 	%r11, %f9;
	shfl.sync.down.b32	%r12|%p5, %r11, 2, 31, -1;
	mov.b32 	%f10, %r12;
	add.f32 	%f11, %f9, %f10;
	mov.b32 	%r13, %f11;
	shfl.sync.down.b32	%r14|%p6, %r13, 1, 31, -1;
	mov.b32 	%f12, %r14;
	add.f32 	%f13, %f11, %f12;
	shr.u32 	%r15, %r1, 3;
	and.b32  	%r16, %r15, 124;
	mov.u32 	%r17, _ZZ10sumRowMinsiiiPfE3vec;
	add.s32 	%r18, %r17, %r16;
	st.shared.f32 	[%r18], %f13;
	bar.sync 	0;
	setp.gt.u32 	%p7, %r1, 31;
	@%p7 bra 	$L__BB4_4;
	shr.s32 	%r19, %r2, 5;
	setp.le.s32 	%p8, %r1, %r19;
	selp.f32 	%f14, 0f3F800000, 0f00000000, %p8;
	shl.b32 	%r20, %r1, 2;
	add.s32 	%r22, %r17, %r20;
	ld.shared.f32 	%f15, [%r22];
	mul.f32 	%f16, %f15, %f14;
	mov.b32 	%r23, %f16;
	shfl.sync.down.b32	%r24|%p9, %r23, 16, 31, -1;
	mov.b32 	%f17, %r24;
	add.f32 	%f18, %f16, %f17;
	mov.b32 	%r25, %f18;
	shfl.sync.down.b32	%r26|%p10, %r25, 8, 31, -1;
	mov.b32 	%f19, %r26;
	add.f32 	%f20, %f18, %f19;
	mov.b32 	%r27, %f20;
	shfl.sync.down.b32	%r28|%p11, %r27, 4, 31, -1;
	mov.b32 	%f21, %r28;
	add.f32 	%f22, %f20, %f21;
	mov.b32 	%r29, %f22;
	shfl.sync.down.b32	%r30|%p12, %r29, 2, 31, -1;
	mov.b32 	%f23, %r30;
	add.f32 	%f24, %f22, %f23;
	mov.b32 	%r31, %f24;
	shfl.sync.down.b32	%r32|%p13, %r31, 1, 31, -1;
	mov.b32 	%f25, %r32;
	add.f32 	%f26, %f24, %f25;
	st.global.f32 	[%rd1], %f26;
$L__BB4_4:
	ret;

}
	// .globl	_Z10sumColMinsiiiPf
.visible .entry _Z10sumColMinsiiiPf(
	.param .u32 _Z10sumColMinsiiiPf_param_0,
	.param .u32 _Z10sumColMinsiiiPf_param_1,
	.param .u32 _Z10sumColMinsiiiPf_param_2,
	.param .u64 .ptr .align 1 _Z10sumColMinsiiiPf_param_3
)
{
	.reg .pred 	%p<14>;
	.reg .b32 	%r<31>;
	.reg .b32 	%f<28>;
	.reg .b64 	%rd<5>;
	// demoted variable
	.shared .align 4 .b8 _ZZ10sumColMinsiiiPfE3vec[128];
	ld.param.u32 	%r2, [_Z10sumColMinsiiiPf_param_1];
	ld.param.u64 	%rd2, [_Z10sumColMinsiiiPf_param_3];
	cvta.to.global.u64 	%rd1, %rd2;
	mov.u32 	%r1, %tid.x;
	setp.ge.s32 	%p1, %r1, %r2;
	mov.f32 	%f27, 0f00000000;
	@%p1 bra 	$L__BB5_2;
	mul.wide.u32 	%rd3, %r1, 4;
	add.s64 	%rd4, %rd1, %rd3;
	ld.global.f32 	%f27, [%rd4];
$L__BB5_2:
	mov.b32 	%r3, %f27;
	shfl.sync.down.b32	%r4|%p2, %r3, 16, 31, -1;
	mov.b32 	%f4, %r4;
	add.f32 	%f5, %f27, %f4;
	mov.b32 	%r5, %f5;
	shfl.sync.down.b32	%r6|%p3, %r5, 8, 31, -1;
	mov.b32 	%f6, %r6;
	add.f32 	%f7, %f5, %f6;
	mov.b32 	%r7, %f7;
	shfl.sync.down.b32	%r8|%p4, %r7, 4, 31, -1;
	mov.b32 	%f8, %r8;
	add.f32 	%f9, %f7, %f8;
	mov.b32 	%r9, %f9;
	shfl.sync.down.b32	%r10|%p5, %r9, 2, 31, -1;
	mov.b32 	%f10, %r10;
	add.f32 	%f11, %f9, %f10;
	mov.b32 	%r11, %f11;
	shfl.sync.down.b32	%r12|%p6, %r11, 1, 31, -1;
	mov.b32 	%f12, %r12;
	add.f32 	%f13, %f11, %f12;
	shr.u32 	%r13, %r1, 3;
	and.b32  	%r14, %r13, 124;
	mov.u32 	%r15, _ZZ10sumColMinsiiiPfE3vec;
	add.s32 	%r16, %r15, %r14;
	st.shared.f32 	[%r16], %f13;
	bar.sync 	0;
	setp.gt.u32 	%p7, %r1, 31;
	@%p7 bra 	$L__BB5_4;
	shr.s32 	%r17, %r2, 5;
	setp.le.s32 	%p8, %r1, %r17;
	selp.f32 	%f14, 0f3F800000, 0f00000000, %p8;
	shl.b32 	%r18, %r1, 2;
	add.s32 	%r20, %r15, %r18;
	ld.shared.f32 	%f15, [%r20];
	mul.f32 	%f16, %f15, %f14;
	mov.b32 	%r21, %f16;
	shfl.sync.down.b32	%r22|%p9, %r21, 16, 31, -1;
	mov.b32 	%f17, %r22;
	add.f32 	%f18, %f16, %f17;
	mov.b32 	%r23, %f18;
	shfl.sync.down.b32	%r24|%p10, %r23, 8, 31, -1;
	mov.b32 	%f19, %r24;
	add.f32 	%f20, %f18, %f19;
	mov.b32 	%r25, %f20;
	shfl.sync.down.b32	%r26|%p11, %r25, 4, 31, -1;
	mov.b32 	%f21, %r26;
	add.f32 	%f22, %f20, %f21;
	mov.b32 	%r27, %f22;
	shfl.sync.down.b32	%r28|%p12, %r27, 2, 31, -1;
	mov.b32 	%f23, %r28;
	add.f32 	%f24, %f22, %f23;
	mov.b32 	%r29, %f24;
	shfl.sync.down.b32	%r30|%p13, %r29, 1, 31, -1;
	mov.b32 	%f25, %r30;
	add.f32 	%f26, %f24, %f25;
	st.global.f32 	[%rd1], %f26;
$L__BB5_4:
	ret;

}


// ===== COMPILED SASS (sm_100) =====

	.target	sm_100

	.elftype	@"ET_EXEC"


//--------------------- .note.nv.tkinfo           --------------------------
	.section	.note.nv.tkinfo,"",@"SHT_NOTE"
	.sectionflags	@"SHF_NOTE_NV_TKINFO"
	.tkinfo
        /*0018*/ 	.word	0x00000002
        /*0030*/ 	.string	""
        /*0030*/ 	.string	"ptxas"
        /*0030*/ 	.string	"Cuda compilation tools, release 13.0, V13.0.88"
        /*0030*/ 	.string	"Build cuda_13.0.r13.0/compiler.36424714_0"
        /*0030*/ 	.string	"-arch sm_100 -m 64 "



//--------------------- .note.nv.cuinfo           --------------------------
	.section	.note.nv.cuinfo,"",@"SHT_NOTE"
	.sectionflags	@"SHF_NOTE_NV_CUINFO"
        /*0018*/ 	.short	0x0002
        /*001a*/ 	.short	0x0064
        /*001c*/ 	.short	0x0082
	.zero		2


//--------------------- .nv.info                  --------------------------
	.section	.nv.info,"",@"SHT_CUDA_INFO"
	.align	4


	//----- nvinfo : EIATTR_REGCOUNT
	.align		4
        /*0000*/ 	.byte	0x04, 0x2f
        /*0002*/ 	.short	(.L_1 - .L_0)
	.align		4
.L_0:
        /*0004*/ 	.word	index@(_Z15computeSqrDiffsiiiPfS_S_)
        /*0008*/ 	.word	0x00000020


	//----- nvinfo : EIATTR_FRAME_SIZE
	.align		4
.L_1:
        /*000c*/ 	.byte	0x04, 0x11
        /*000e*/ 	.short	(.L_3 - .L_2)
	.align		4
.L_2:
        /*0010*/ 	.word	index@(_Z15computeSqrDiffsiiiPfS_S_)
        /*0014*/ 	.word	0x00000000


	//----- nvinfo : EIATTR_REGCOUNT
	.align		4
.L_3:
        /*0018*/ 	.byte	0x04, 0x2f
        /*001a*/ 	.short	(.L_5 - .L_4)
	.align		4
.L_4:
        /*001c*/ 	.word	index@(_Z8sumDiffsiiiPfS_)
        /*0020*/ 	.word	0x0000001b


	//----- nvinfo : EIATTR_FRAME_SIZE
	.align		4
.L_5:
        /*0024*/ 	.byte	0x04, 0x11
        /*0026*/ 	.short	(.L_7 - .L_6)
	.align		4
.L_6:
        /*0028*/ 	.word	index@(_Z8sumDiffsiiiPfS_)
        /*002c*/ 	.word	0x00000000


	//----- nvinfo : EIATTR_REGCOUNT
	.align		4
.L_7:
        /*0030*/ 	.byte	0x04, 0x2f
        /*0032*/ 	.short	(.L_9 - .L_8)
	.align		4
.L_8:
        /*0034*/ 	.word	index@(_Z16minReduceEachRowiiiPf)
        /*0038*/ 	.word	0x0000000e


	//----- nvinfo : EIATTR_FRAME_SIZE
	.align		4
.L_9:
        /*003c*/ 	.byte	0x04, 0x11
        /*003e*/ 	.short	(.L_11 - .L_10)
	.align		4
.L_10:
        /*0040*/ 	.word	index@(_Z16minReduceEachRowiiiPf)
        /*0044*/ 	.word	0x00000000


	//----- nvinfo : EIATTR_REGCOUNT
	.align		4
.L_11:
        /*0048*/ 	.byte	0x04, 0x2f
        /*004a*/ 	.short	(.L_13 - .L_12)
	.align		4
.L_12:
        /*004c*/ 	.word	index@(_Z16minReduceEachColiiiPf)
        /*0050*/ 	.word	0x0000000e


	//----- nvinfo : EIATTR_FRAME_SIZE
	.align		4
.L_13:
        /*0054*/ 	.byte	0x04, 0x11
        /*0056*/ 	.short	(.L_15 - .L_14)
	.align		4
.L_14:
        /*0058*/ 	.word	index@(_Z16minReduceEachColiiiPf)
        /*005c*/ 	.word	0x00000000


	//----- nvinfo : EIATTR_REGCOUNT
	.align		4
.L_15:
        /*0060*/ 	.byte	0x04, 0x2f
        /*0062*/ 	.short	(.L_17 - .L_16)
	.align		4
.L_16:
        /*0064*/ 	.word	index@(_Z10sumRowMinsiiiPf)
        /*0068*/ 	.word	0x0000000c


	//----- nvinfo : EIATTR_FRAME_SIZE
	.align		4
.L_17:
        /*006c*/ 	.byte	0x04, 0x11
        /*006e*/ 	.short	(.L_19 - .L_18)
	.align		4
.L_18:
        /*0070*/ 	.word	index@(_Z10sumRowMinsiiiPf)
        /*0074*/ 	.word	0x00000000


	//----- nvinfo : EIATTR_REGCOUNT
	.align		4
.L_19:
        /*0078*/ 	.byte	0x04, 0x2f
        /*007a*/ 	.short	(.L_21 - .L_20)
	.align		4
.L_20:
        /*007c*/ 	.word	index@(_Z10sumColMinsiiiPf)
        /*0080*/ 	.word	0x0000000e


	//----- nvinfo : EIATTR_FRAME_SIZE
	.align		4
.L_21:
        /*0084*/ 	.byte	0x04, 0x11
        /*0086*/ 	.short	(.L_23 - .L_22)
	.align		4
.L_22:
        /*0088*/ 	.word	index@(_Z10sumColMinsiiiPf)
        /*008c*/ 	.word	0x00000000


	//----- nvinfo : EIATTR_MIN_STACK_SIZE
	.align		4
.L_23:
        /*0090*/ 	.byte	0x04, 0x12
        /*0092*/ 	.short	(.L_25 - .L_24)
	.align		4
.L_24:
        /*0094*/ 	.word	index@(_Z10sumColMinsiiiPf)
        /*0098*/ 	.word	0x00000000


	//----- nvinfo : EIATTR_MIN_STACK_SIZE
	.align		4
.L_25:
        /*009c*/ 	.byte	0x04, 0x12
        /*009e*/ 	.short	(.L_27 - .L_26)
	.align		4
.L_26:
        /*00a0*/ 	.word	index@(_Z10sumRowMinsiiiPf)
        /*00a4*/ 	.word	0x00000000


	//----- nvinfo : EIATTR_MIN_STACK_SIZE
	.align		4
.L_27:
        /*00a8*/ 	.byte	0x04, 0x12
        /*00aa*/ 	.short	(.L_29 - .L_28)
	.align		4
.L_28:
        /*00ac*/ 	.word	index@(_Z16minReduceEachColiiiPf)
        /*00b0*/ 	.word	0x00000000


	//----- nvinfo : EIATTR_MIN_STACK_SIZE
	.align		4
.L_29:
        /*00b4*/ 	.byte	0x04, 0x12
        /*00b6*/ 	.short	(.L_31 - .L_30)
	.align		4
.L_30:
        /*00b8*/ 	.word	index@(_Z16minReduceEachRowiiiPf)
        /*00bc*/ 	.word	0x00000000


	//----- nvinfo : EIATTR_MIN_STACK_SIZE
	.align		4
.L_31:
        /*00c0*/ 	.byte	0x04, 0x12
        /*00c2*/ 	.short	(.L_33 - .L_32)
	.align		4
.L_32:
        /*00c4*/ 	.word	index@(_Z8sumDiffsiiiPfS_)
        /*00c8*/ 	.word	0x00000000


	//----- nvinfo : EIATTR_MIN_STACK_SIZE
	.align		4
.L_33:
        /*00cc*/ 	.byte	0x04, 0x12
        /*00ce*/ 	.short	(.L_35 - .L_34)
	.align		4
.L_34:
        /*00d0*/ 	.word	index@(_Z15computeSqrDiffsiiiPfS_S_)
        /*00d4*/ 	.word	0x00000000
.L_35:


//--------------------- .nv.compat                --------------------------
	.section	.nv.compat,"",@"SHT_CUDA_COMPAT_INFO"
	.align	4
        /*0000*/ 	.byte	0x02, 0x09, 0x00, 0x00, 0x02, 0x02, 0x01, 0x00, 0x02, 0x05, 0x05, 0x00, 0x03, 0x07, 0x01, 0x01
        /*0010*/ 	.byte	0x02, 0x03, 0x00, 0x00, 0x02, 0x06, 0x01, 0x00, 0x04, 0x0b, 0x08, 0x00, 0x09, 0x00, 0x00, 0x00
        /*0020*/ 	.byte	0x00, 0x00, 0x00, 0x00


//--------------------- .nv.info._Z10sumColMinsiiiPf --------------------------
	.section	.nv.info._Z10sumColMinsiiiPf,"",@"SHT_CUDA_INFO"
	.sectionflags	@""
	.align	4


	//----- nvinfo : EIATTR_CUDA_API_VERSION
	.align		4
        /*0000*/ 	.byte	0x04, 0x37
        /*0002*/ 	.short	(.L_37 - .L_36)
.L_36:
        /*0004*/ 	.word	0x00000082


	//----- nvinfo : EIATTR_KPARAM_INFO
	.align		4
.L_37:
        /*0008*/ 	.byte	0x04, 0x17
        /*000a*/ 	.short	(.L_39 - .L_38)
.L_38:
        /*000c*/ 	.word	0x00000000
        /*0010*/ 	.short	0x0003
        /*0012*/ 	.short	0x0010
        /*0014*/ 	.byte	0x00, 0xf5, 0x21, 0x00


	//----- nvinfo : EIATTR_KPARAM_INFO
	.align		4
.L_39:
        /*0018*/ 	.byte	0x04, 0x17
        /*001a*/ 	.short	(.L_41 - .L_40)
.L_40:
        /*001c*/ 	.word	0x00000000
        /*0020*/ 	.short	0x0002
        /*0022*/ 	.short	0x0008
        /*0024*/ 	.byte	0x00, 0xf0, 0x11, 0x00


	//----- nvinfo : EIATTR_KPARAM_INFO
	.align		4
.L_41:
        /*0028*/ 	.byte	0x04, 0x17
        /*002a*/ 	.short	(.L_43 - .L_42)
.L_42:
        /*002c*/ 	.word	0x00000000
        /*0030*/ 	.short	0x0001
        /*0032*/ 	.short	0x0004
        /*0034*/ 	.byte	0x00, 0xf0, 0x11, 0x00


	//----- nvinfo : EIATTR_KPARAM_INFO
	.align		4
.L_43:
        /*0038*/ 	.byte	0x04, 0x17
        /*003a*/ 	.short	(.L_45 - .L_44)
.L_44:
        /*003c*/ 	.word	0x00000000
        /*0040*/ 	.short	0x0000
        /*0042*/ 	.short	0x0000
        /*0044*/ 	.byte	0x00, 0xf0, 0x11, 0x00


	//----- nvinfo : EIATTR_SPARSE_MMA_MASK
	.align		4
.L_45:
        /*0048*/ 	.byte	0x03, 0x50
        /*004a*/ 	.short	0x0000


	//----- nvinfo : EIATTR_MAXREG_COUNT
	.align		4
        /*004c*/ 	.byte	0x03, 0x1b
        /*004e*/ 	.short	0x00ff


	//----- nvinfo : EIATTR_NUM_BARRIERS
	.align		4
        /*0050*/ 	.byte	0x02, 0x4c
        /*0052*/ 	.byte	0x01
	.zero		1


	//----- nvinfo : EIATTR_MERCURY_ISA_VERSION
	.align		4
        /*0054*/ 	.byte	0x03, 0x5f
        /*0056*/ 	.short	0x0101


	//----- nvinfo : EIATTR_COOP_GROUP_MASK_REGIDS
	.align		4
        /*0058*/ 	.byte	0x04, 0x29
        /*005a*/ 	.short	(.L_47 - .L_46)


	//   ....[0]....
.L_46:
        /*005c*/ 	.word	0xffffffff


	//   ....[1]....
        /*0060*/ 	.word	0xffffffff


	//   ....[2]....
        /*0064*/ 	.word	0xffffffff


	//   ....[3]....
        /*0068*/ 	.word	0xffffffff


	//   ....[4]....
        /*006c*/ 	.word	0xffffffff


	//   ....[5]....
        /*0070*/ 	.word	0xffffffff


	//   ....[6]....
        /*0074*/ 	.word	0xffffffff


	//   ....[7]....
        /*0078*/ 	.word	0xffffffff


	//   ....[8]....
        /*007c*/ 	.word	0xffffffff


	//   ....[9]....
        /*0080*/ 	.word	0xffffffff


	//----- nvinfo : EIATTR_COOP_GROUP_INSTR_OFFSETS
	.align		4
.L_47:
        /*0084*/ 	.byte	0x04, 0x28
        /*0086*/ 	.short	(.L_49 - .L_48)


	//   ....[0]....
.L_48:
        /*0088*/ 	.word	0x000000d0


	//   ....[1]....
        /*008c*/ 	.word	0x00000100


	//   ....[2]....
        /*0090*/ 	.word	0x00000130


	//   ....[3]....
        /*0094*/ 	.word	0x00000150


	//   ....[4]....
        /*0098*/ 	.word	0x00000170


	//   ....[5]....
        /*009c*/ 	.word	0x00000220


	//   ....[6]....
        /*00a0*/ 	.word	0x00000240


	//   ....[7]....
        /*00a4*/ 	.word	0x00000260


	//   ....[8]....
        /*00a8*/ 	.word	0x00000280


	//   ....[9]....
        /*00ac*/ 	.word	0x000002b0


	//----- nvinfo : EIATTR_VRC_CTA_INIT_COUNT
	.align		4
.L_49:
        /*00b0*/ 	.byte	0x02, 0x4a
	.zero		1
	.zero		1


	//----- nvinfo : EIATTR_EXIT_INSTR_OFFSETS
	.align		4
        /*00b4*/ 	.byte	0x04, 0x1c
        /*00b6*/ 	.short	(.L_51 - .L_50)


	//   ....[0]....
.L_50:
        /*00b8*/ 	.word	0x000001b0


	//   ....[1]....
        /*00bc*/ 	.word	0x000002e0


	//----- nvinfo : EIATTR_CBANK_PARAM_SIZE
	.align		4
.L_51:
        /*00c0*/ 	.byte	0x03, 0x19
        /*00c2*/ 	.short	0x0018


	//----- nvinfo : EIATTR_PARAM_CBANK
	.align		4
        /*00c4*/ 	.byte	0x04, 0x0a
        /*00c6*/ 	.short	(.L_53 - .L_52)
	.align		4
.L_52:
        /*00c8*/ 	.word	index@(.nv.constant0._Z10sumColMinsiiiPf)
        /*00cc*/ 	.short	0x0380
        /*00ce*/ 	.short	0x0018


	//----- nvinfo : EIATTR_SW_WAR
	.align		4
.L_53:
        /*00d0*/ 	.byte	0x04, 0x36
        /*00d2*/ 	.short	(.L_55 - .L_54)
.L_54:
        /*00d4*/ 	.word	0x00000008
.L_55:


//--------------------- .nv.info._Z10sumRowMinsiiiPf --------------------------
	.section	.nv.info._Z10sumRowMinsiiiPf,"",@"SHT_CUDA_INFO"
	.sectionflags	@""
	.align	4


	//----- nvinfo : EIATTR_CUDA_API_VERSION
	.align		4
        /*0000*/ 	.byte	0x04, 0x37
        /*0002*/ 	.short	(.L_57 - .L_56)
.L_56:
        /*0004*/ 	.word	0x00000082


	//----- nvinfo : EIATTR_KPARAM_INFO
	.align		4
.L_57:
        /*0008*/ 	.byte	0x04, 0x17
        /*000a*/ 	.short	(.L_59 - .L_58)
.L_58:
        /*000c*/ 	.word	0x00000000
        /*0010*/ 	.short	0x0003
        /*0012*/ 	.short	0x0010
        /*0014*/ 	.byte	0x00, 0xf5, 0x21, 0x00


	//----- nvinfo : EIATTR_KPARAM_INFO
	.align		4
.L_59:
        /*0018*/ 	.byte	0x04, 0x17
        /*001a*/ 	.short	(.L_61 - .L_60)
.L_60:
        /*001c*/ 	.word	0x00000000
        /*0020*/ 	.short	0x0002
        /*0022*/ 	.short	0x0008
        /*0024*/ 	.byte	0x00, 0xf0, 0x11, 0x00


	//----- nvinfo : EIATTR_KPARAM_INFO
	.align		4
.L_61:
        /*0028*/ 	.byte	0x04, 0x17
        /*002a*/ 	.short	(.L_63 - .L_62)
.L_62:
        /*002c*/ 	.word	0x00000000
        /*0030*/ 	.short	0x0001
        /*0032*/ 	.short	0x0004
        /*0034*/ 	.byte	0x00, 0xf0, 0x11, 0x00


	//----- nvinfo : EIATTR_KPARAM_INFO
	.align		4
.L_63:
        /*0038*/ 	.byte	0x04, 0x17
        /*003a*/ 	.short	(.L_65 - .L_64)
.L_64:
        /*003c*/ 	.word	0x00000000
        /*0040*/ 	.short	0x0000
        /*0042*/ 	.short	0x0000
        /*0044*/ 	.byte	0x00, 0xf0, 0x11, 0x00


	//----- nvinfo : EIATTR_SPARSE_MMA_MASK
	.align		4
.L_65:
        /*0048*/ 	.byte	0x03, 0x50
        /*004a*/ 	.short	0x0000


	//----- nvinfo : EIATTR_MAXREG_COUNT
	.align		4
        /*004c*/ 	.byte	0x03, 0x1b
        /*004e*/ 	.short	0x00ff


	//----- nvinfo : EIATTR_NUM_BARRIERS
	.align		4
        /*0050*/ 	.byte	0x02, 0x4c
        /*0052*/ 	.byte	0x01
	.zero		1


	//----- nvinfo : EIATTR_MERCURY_ISA_VERSION
	.align		4
        /*0054*/ 	.byte	0x03, 0x5f
        /*0056*/ 	.short	0x0101


	//----- nvinfo : EIATTR_COOP_GROUP_MASK_REGIDS
	.align		4
        /*0058*/ 	.byte	0x04, 0x29
        /*005a*/ 	.short	(.L_67 - .L_66)


	//   ....[0]....
.L_66:
        /*005c*/ 	.word	0xffffffff


	//   ....[1]....
        /*0060*/ 	.word	0xffffffff


	//   ....[2]....
        /*0064*/ 	.word	0xffffffff


	//   ....[3]....
        /*0068*/ 	.word	0xffffffff


	//   ....[4]....
        /*006c*/ 	.word	0xffffffff


	//   ....[5]....
        /*0070*/ 	.word	0xffffffff


	//   ....[6]....
        /*0074*/ 	.word	0xffffffff


	//   ....[7]....
        /*0078*/ 	.word	0xffffffff


	//   ....[8]....
        /*007c*/ 	.word	0xffffffff


	//   ....[9]....
        /*0080*/ 	.word	0xffffffff


	//----- nvinfo : EIATTR_COOP_GROUP_INSTR_OFFSETS
	.align		4
.L_67:
        /*0084*/ 	.byte	0x04, 0x28
        /*0086*/ 	.short	(.L_69 - .L_68)


	//   ....[0]....
.L_68:
        /*0088*/ 	.word	0x000000f0


	//   ....[1]....
        /*008c*/ 	.word	0x00000120


	//   ....[2]....
        /*0090*/ 	.word	0x00000150


	//   ....[3]....
        /*0094*/ 	.word	0x00000170


	//   ....[4]....
        /*0098*/ 	.word	0x00000190


	//   ....[5]....
        /*009c*/ 	.word	0x00000240


	//   ....[6]....
        /*00a0*/ 	.word	0x00000260


	//   ....[7]....
        /*00a4*/ 	.word	0x00000280


	//   ....[8]....
        /*00a8*/ 	.word	0x000002a0


	//   ....[9]....
        /*00ac*/ 	.word	0x000002d0


	//----- nvinfo : EIATTR_VRC_CTA_INIT_COUNT
	.align		4
.L_69:
        /*00b0*/ 	.byte	0x02, 0x4a
	.zero		1
	.zero		1


	//----- nvinfo : EIATTR_EXIT_INSTR_OFFSETS
	.align		4
        /*00b4*/ 	.byte	0x04, 0x1c
        /*00b6*/ 	.short	(.L_71 - .L_70)


	//   ....[0]....
.L_70:
        /*00b8*/ 	.word	0x000001d0


	//   ....[1]....
        /*00bc*/ 	.word	0x00000300


	//----- nvinfo : EIATTR_CBANK_PARAM_SIZE
	.align		4
.L_71:
        /*00c0*/ 	.byte	0x03, 0x19
        /*00c2*/ 	.short	0x0018


	//----- nvinfo : EIATTR_PARAM_CBANK
	.align		4
        /*00c4*/ 	.byte	0x04, 0x0a
        /*00c6*/ 	.short	(.L_73 - .L_72)
	.align		4
.L_72:
        /*00c8*/ 	.word	index@(.nv.constant0._Z10sumRowMinsiiiPf)
        /*00cc*/ 	.short	0x0380
        /*00ce*/ 	.short	0x0018


	//----- nvinfo : EIATTR_SW_WAR
	.align		4
.L_73:
        /*00d0*/ 	.byte	0x04, 0x36
        /*00d2*/ 	.short	(.L_75 - .L_74)
.L_74:
        /*00d4*/ 	.word	0x00000008
.L_75:


//--------------------- .nv.info._Z16minReduceEachColiiiPf --------------------------
	.section	.nv.info._Z16minReduceEachColiiiPf,"",@"SHT_CUDA_INFO"
	.sectionflags	@""
	.align	4


	//----- nvinfo : EIATTR_CUDA_API_VERSION
	.align		4
        /*0000*/ 	.byte	0x04, 0x37
        /*0002*/ 	.short	(.L_77 - .L_76)
.L_76:
        /*0004*/ 	.word	0x00000082


	//----- nvinfo : EIATTR_KPARAM_INFO
	.align		4
.L_77:
        /*0008*/ 	.byte	0x04, 0x17
        /*000a*/ 	.short	(.L_79 - .L_78)
.L_78:
        /*000c*/ 	.word	0x00000000
        /*0010*/ 	.short	0x0003
        /*0012*/ 	.short	0x0010
        /*0014*/ 	.byte	0x00, 0xf5, 0x21, 0x00


	//----- nvinfo : EIATTR_KPARAM_INFO
	.align		4
.L_79:
        /*0018*/ 	.byte	0x04, 0x17
        /*001a*/ 	.short	(.L_81 - .L_80)
.L_80:
        /*001c*/ 	.word	0x00000000
        /*0020*/ 	.short	0x0002
        /*0022*/ 	.short	0x0008
        /*0024*/ 	.byte	0x00, 0xf0, 0x11, 0x00


	//----- nvinfo : EIATTR_KPARAM_INFO
	.align		4
.L_81:
        /*0028*/ 	.byte	0x04, 0x17
        /*002a*/ 	.short	(.L_83 - .L_82)
.L_82:
        /*002c*/ 	.word	0x00000000
        /*0030*/ 	.short	0x0001
        /*0032*/ 	.short	0x0004
        /*0034*/ 	.byte	0x00, 0xf0, 0x11, 0x00


	//----- nvinfo : EIATTR_KPARAM_INFO
	.align		4
.L_83:
        /*0038*/ 	.byte	0x04, 0x17
        /*003a*/ 	.short	(.L_85 - .L_84)
.L_84:
        /*003c*/ 	.word	0x00000000
        /*0040*/ 	.short	0x0000
        /*0042*/ 	.short	0x0000
        /*0044*/ 	.byte	0x00, 0xf0, 0x11, 0x00


	//----- nvinfo : EIATTR_SPARSE_MMA_MASK
	.align		4
.L_85:
        /*0048*/ 	.byte	0x03, 0x50
        /*004a*/ 	.short	0x0000


	//----- nvinfo : EIATTR_MAXREG_COUNT
	.align		4
        /*004c*/ 	.byte	0x03, 0x1b
        /*004e*/ 	.short	0x00ff


	//----- nvinfo : EIATTR_NUM_BARRIERS
	.align		4
        /*0050*/ 	.byte	0x02, 0x4c
        /*0052*/ 	.byte	0x01
	.zero		1


	//----- nvinfo : EIATTR_MERCURY_ISA_VERSION
	.align		4
        /*0054*/ 	.byte	0x03, 0x5f
        /*0056*/ 	.short	0x0101


	//----- nvinfo : EIATTR_COOP_GROUP_MASK_REGIDS
	.align		4
        /*0058*/ 	.byte	0x04, 0x29
        /*005a*/ 	.short	(.L_87 - .L_86)


	//   ....[0]....
.L_86:
        /*005c*/ 	.word	0xffffffff


	//   ....[1]....
        /*0060*/ 	.word	0xffffffff


	//   ....[2]....
        /*0064*/ 	.word	0xffffffff


	//   ....[3]....
        /*0068*/ 	.word	0xffffffff


	//   ....[4]....
        /*006c*/ 	.word	0xffffffff


	//   ....[5]....
        /*0070*/ 	.word	0xffffffff


	//   ....[6]....
        /*0074*/ 	.word	0xffffffff


	//   ....[7]....
        /*0078*/ 	.word	0xffffffff


	//   ....[8]....
        /*007c*/ 	.word	0xffffffff


	//   ....[9]....
        /*0080*/ 	.word	0xffffffff


	//----- nvinfo : EIATTR_COOP_GROUP_INSTR_OFFSETS
	.align		4
.L_87:
        /*0084*/ 	.byte	0x04, 0x28
        /*0086*/ 	.short	(.L_89 - .L_88)


	//   ....[0]....
.L_88:
        /*0088*/ 	.word	0x00000110


	//   ....[1]....
        /*008c*/ 	.word	0x00000130


	//   ....[2]....
        /*0090*/ 	.word	0x00000150


	//   ....[3]....
        /*0094*/ 	.word	0x00000170


	//   ....[4]....
        /*0098*/ 	.word	0x00000190


	//   ....[5]....
        /*009c*/ 	.word	0x00000270


	//   ....[6]....
        /*00a0*/ 	.word	0x00000290


	//   ....[7]....
        /*00a4*/ 	.word	0x000002b0


	//   ....[8]....
        /*00a8*/ 	.word	0x000002d0


	//   ....[9]....
        /*00ac*/ 	.word	0x00000300


	//----- nvinfo : EIATTR_VRC_CTA_INIT_COUNT
	.align		4
.L_89:
        /*00b0*/ 	.byte	0x02, 0x4a
	.zero		1
	.zero		1


	//----- nvinfo : EIATTR_EXIT_INSTR_OFFSETS
	.align		4
        /*00b4*/ 	.byte	0x04, 0x1c
        /*00b6*/ 	.short	(.L_91 - .L_90)


	//   ....[0]....
.L_90:
        /*00b8*/ 	.word	0x000001d0


	//   ....[1]....
        /*00bc*/ 	.word	0x00000340


	//----- nvinfo : EIATTR_CBANK_PARAM_SIZE
	.align		4
.L_91:
        /*00c0*/ 	.byte	0x03, 0x19
        /*00c2*/ 	.short	0x0018


	//----- nvinfo : EIATTR_PARAM_CBANK
	.align		4
        /*00c4*/ 	.byte	0x04, 0x0a
        /*00c6*/ 	.short	(.L_93 - .L_92)
	.align		4
.L_92:
        /*00c8*/ 	.word	index@(.nv.constant0._Z16minReduceEachColiiiPf)
        /*00cc*/ 	.short	0x0380
        /*00ce*/ 	.short	0x0018


	//----- nvinfo : EIATTR_SW_WAR
	.align		4
.L_93:
        /*00d0*/ 	.byte	0x04, 0x36
        /*00d2*/ 	.short	(.L_95 - .L_94)
.L_94:
        /*00d4*/ 	.word	0x00000008
.L_95:


//--------------------- .nv.info._Z16minReduceEachRowiiiPf --------------------------
	.section	.nv.info._Z16minReduceEachRowiiiPf,"",@"SHT_CUDA_INFO"
	.sectionflags	@""
	.align	4


	//----- nvinfo : EIATTR_CUDA_API_VERSION
	.align		4
        /*0000*/ 	.byte	0x04, 0x37
        /*0002*/ 	.short	(.L_97 - .L_96)
.L_96:
        /*0004*/ 	.word	0x00000082


	//----- nvinfo : EIATTR_KPARAM_INFO
	.align		4
.L_97:
        /*0008*/ 	.byte	0x04, 0x17
        /*000a*/ 	.short	(.L_99 - .L_98)
.L_98:
        /*000c*/ 	.word	0x00000000
        /*0010*/ 	.short	0x0003
        /*0012*/ 	.short	0x0010
        /*0014*/ 	.byte	0x00, 0xf5, 0x21, 0x00


	//----- nvinfo : EIATTR_KPARAM_INFO
	.align		4
.L_99:
        /*0018*/ 	.byte	0x04, 0x17
        /*001a*/ 	.short	(.L_101 - .L_100)
.L_100:
        /*001c*/ 	.word	0x00000000
        /*0020*/ 	.short	0x0002
        /*0022*/ 	.short	0x0008
        /*0024*/ 	.byte	0x00, 0xf0, 0x11, 0x00


	//----- nvinfo : EIATTR_KPARAM_INFO
	.align		4
.L_101:
        /*0028*/ 	.byte	0x04, 0x17
        /*002a*/ 	.short	(.L_103 - .L_102)
.L_102:
        /*002c*/ 	.word	0x00000000
        /*0030*/ 	.short	0x0001
        /*0032*/ 	.short	0x0004
        /*0034*/ 	.byte	0x00, 0xf0, 0x11, 0x00


	//----- nvinfo : EIATTR_KPARAM_INFO
	.align		4
.L_103:
        /*0038*/ 	.byte	0x04, 0x17
        /*003a*/ 	.short	(.L_105 - .L_104)
.L_104:
        /*003c*/ 	.word	0x00000000
        /*0040*/ 	.short	0x0000
        /*0042*/ 	.short	0x0000
        /*0044*/ 	.byte	0x00, 0xf0, 0x11, 0x00


	//----- nvinfo : EIATTR_SPARSE_MMA_MASK
	.align		4
.L_105:
        /*0048*/ 	.byte	0x03, 0x50
        /*004a*/ 	.short	0x0000


	//----- nvinfo : EIATTR_MAXREG_COUNT
	.align		4
        /*004c*/ 	.byte	0x03, 0x1b
        /*004e*/ 	.short	0x00ff


	//----- nvinfo : EIATTR_NUM_BARRIERS
	.align		4
        /*0050*/ 	.byte	0x02, 0x4c
        /*0052*/ 	.byte	0x01
	.zero		1


	//----- nvinfo : EIATTR_MERCURY_ISA_VERSION
	.align		4
        /*0054*/ 	.byte	0x03, 0x5f
        /*0056*/ 	.short	0x0101


	//----- nvinfo : EIATTR_COOP_GROUP_MASK_REGIDS
	.align		4
        /*0058*/ 	.byte	0x04, 0x29
        /*005a*/ 	.short	(.L_107 - .L_106)


	//   ....[0]....
.L_106:
        /*005c*/ 	.word	0xffffffff


	//   ....[1]....
        /*0060*/ 	.word	0xffffffff


	//   ....[2]....
        /*0064*/ 	.word	0xffffffff


	//   ....[3]....
        /*0068*/ 	.word	0xffffffff


	//   ....[4]....
        /*006c*/ 	.word	0xffffffff


	//   ....[5]....
        /*0070*/ 	.word	0xffffffff


	//   ....[6]....
        /*0074*/ 	.word	0xffffffff


	//   ....[7]....
        /*0078*/ 	.word	0xffffffff


	//   ....[8]....
        /*007c*/ 	.word	0xffffffff


	//   ....[9]....
        /*0080*/ 	.word	0xffffffff


	//----- nvinfo : EIATTR_COOP_GROUP_INSTR_OFFSETS
	.align		4
.L_107:
        /*0084*/ 	.byte	0x04, 0x28
        /*0086*/ 	.short	(.L_109 - .L_108)


	//   ....[0]....
.L_108:
        /*0088*/ 	.word	0x00000110


	//   ....[1]....
        /*008c*/ 	.word	0x00000130


	//   ....[2]....
        /*0090*/ 	.word	0x00000150


	//   ....[3]....
        /*0094*/ 	.word	0x00000170


	//   ....[4]....
        /*0098*/ 	.word	0x00000190


	//   ....[5]....
        /*009c*/ 	.word	0x00000280


	//   ....[6]....
        /*00a0*/ 	.word	0x000002a0


	//   ....[7]....
        /*00a4*/ 	.word	0x000002c0


	//   ....[8]....
        /*00a8*/ 	.word	0x000002e0


	//   ....[9]....
        /*00ac*/ 	.word	0x00000310


	//----- nvinfo : EIATTR_VRC_CTA_INIT_COUNT
	.align		4
.L_109:
        /*00b0*/ 	.byte	0x02, 0x4a
	.zero		1
	.zero		1


	//----- nvinfo : EIATTR_EXIT_INSTR_OFFSETS
	.align		4
        /*00b4*/ 	.byte	0x04, 0x1c
        /*00b6*/ 	.short	(.L_111 - .L_110)


	//   ....[0]....
.L_110:
        /*00b8*/ 	.word	0x000001d0


	//   ....[1]....
        /*00bc*/ 	.word	0x00000350


	//----- nvinfo : EIATTR_CBANK_PARAM_SIZE
	.align		4
.L_111:
        /*00c0*/ 	.byte	0x03, 0x19
        /*00c2*/ 	.short	0x0018


	//----- nvinfo : EIATTR_PARAM_CBANK
	.align		4
        /*00c4*/ 	.byte	0x04, 0x0a
        /*00c6*/ 	.short	(.L_113 - .L_112)
	.align		4
.L_112:
        /*00c8*/ 	.word	index@(.nv.constant0._Z16minReduceEachRowiiiPf)
        /*00cc*/ 	.short	0x0380
        /*00ce*/ 	.short	0x0018


	//----- nvinfo : EIATTR_SW_WAR
	.align		4
.L_113:
        /*00d0*/ 	.byte	0x04, 0x36
        /*00d2*/ 	.short	(.L_115 - .L_114)
.L_114:
        /*00d4*/ 	.word	0x00000008
.L_115:


//--------------------- .nv.info._Z8sumDiffsiiiPfS_ --------------------------
	.section	.nv.info._Z8sumDiffsiiiPfS_,"",@"SHT_CUDA_INFO"
	.sectionflags	@""
	.align	4


	//----- nvinfo : EIATTR_CUDA_API_VERSION
	.align		4
        /*0000*/ 	.byte	0x04, 0x37
        /*0002*/ 	.short	(.L_117 - .L_116)
.L_116:
        /*0004*/ 	.word	0x00000082


	//----- nvinfo : EIATTR_KPARAM_INFO
	.align		4
.L_117:
        /*0008*/ 	.byte	0x04, 0x17
        /*000a*/ 	.short	(.L_119 - .L_118)
.L_118:
        /*000c*/ 	.word	0x00000000
        /*0010*/ 	.short	0x0004
        /*0012*/ 	.short	0x0018
        /*0014*/ 	.byte	0x00, 0xf5, 0x21, 0x00


	//----- nvinfo : EIATTR_KPARAM_INFO
	.align		4
.L_119:
        /*0018*/ 	.byte	0x04, 0x17
        /*001a*/ 	.short	(.L_121 - .L_120)
.L_120:
        /*001c*/ 	.word	0x00000000
        /*0020*/ 	.short	0x0003
        /*0022*/ 	.short	0x0010
        /*0024*/ 	.byte	0x00, 0xf5, 0x21, 0x00


	//----- nvinfo : EIATTR_KPARAM_INFO
	.align		4
.L_121:
        /*0028*/ 	.byte	0x04, 0x17
        /*002a*/ 	.short	(.L_123 - .L_122)
.L_122:
        /*002c*/ 	.word	0x00000000
        /*0030*/ 	.short	0x0002
        /*0032*/ 	.short	0x0008
        /*0034*/ 	.byte	0x00, 0xf0, 0x11, 0x00


	//----- nvinfo : EIATTR_KPARAM_INFO
	.align		4
.L_123:
        /*0038*/ 	.byte	0x04, 0x17
        /*003a*/ 	.short	(.L_125 - .L_124)
.L_124:
        /*003c*/ 	.word	0x00000000
        /*0040*/ 	.short	0x0001
        /*0042*/ 	.short	0x0004
        /*0044*/ 	.byte	0x00, 0xf0, 0x11, 0x00


	//----- nvinfo : EIATTR_KPARAM_INFO
	.align		4
.L_125:
        /*0048*/ 	.byte	0x04, 0x17
        /*004a*/ 	.short	(.L_127 - .L_126)
.L_126:
        /*004c*/ 	.word	0x00000000
        /*0050*/ 	.short	0x0000
        /*0052*/ 	.short	0x0000
        /*0054*/ 	.byte	0x00, 0xf0, 0x11, 0x00


	//----- nvinfo : EIATTR_SPARSE_MMA_MASK
	.align		4
.L_127:
        /*0058*/ 	.byte	0x03, 0x50
        /*005a*/ 	.short	0x0000


	//----- nvinfo : EIATTR_MAXREG_COUNT
	.align		4
        /*005c*/ 	.byte	0x03, 0x1b
        /*005e*/ 	.short	0x00ff


	//----- nvinfo : EIATTR_NUM_BARRIERS
	.align		4
        /*0060*/ 	.byte	0x02, 0x4c
        /*0062*/ 	.byte	0x01
	.zero		1


	//----- nvinfo : EIATTR_MERCURY_ISA_VERSION
	.align		4
        /*0064*/ 	.byte	0x03, 0x5f
        /*0066*/ 	.short	0x0101


	//----- nvinfo : EIATTR_COOP_GROUP_MASK_REGIDS
	.align		4
        /*0068*/ 	.byte	0x04, 0x29
        /*006a*/ 	.short	(.L_129 - .L_128)


	//   ....[0]....
.L_128:
        /*006c*/ 	.word	0xffffffff


	//   ....[1]....
        /*0070*/ 	.word	0xffffffff


	//   ....[2]....
        /*0074*/ 	.word	0xffffffff


	//   ....[3]....
        /*0078*/ 	.word	0xffffffff


	//   ....[4]....
        /*007c*/ 	.word	0xffffffff


	//   ....[5]....
        /*0080*/ 	.word	0xffffffff


	//   ....[6]....
        /*0084*/ 	.word	0xffffffff


	//   ....[7]....
        /*0088*/ 	.word	0xffffffff


	//   ....[8]....
        /*008c*/ 	.word	0xffffffff


	//   ....[9]....
        /*0090*/ 	.word	0xffffffff


	//   ....[10]....
        /*0094*/ 	.word	0xffffffff


	//   ....[11]....
        /*0098*/ 	.word	0xffffffff


	//   ....[12]....
        /*009c*/ 	.word	0xffffffff


	//   ....[13]....
        /*00a0*/ 	.word	0xffffffff


	//   ....[14]....
        /*00a4*/ 	.word	0xffffffff


	//   ....[15]....
        /*00a8*/ 	.word	0xffffffff


	//   ....[16]....
        /*00ac*/ 	.word	0xffffffff


	//   ....[17]....
        /*00b0*/ 	.word	0xffffffff


	//   ....[18]....
        /*00b4*/ 	.word	0xffffffff


	//   ....[19]....
        /*00b8*/ 	.word	0xffffffff


	//   ....[20]....
        /*00bc*/ 	.word	0xffffffff


	//   ....[21]....
        /*00c0*/ 	.word	0xffffffff


	//   ....[22]....
        /*00c4*/ 	.word	0xffffffff


	//   ....[23]....
        /*00c8*/ 	.word	0xffffffff


	//   ....[24]....
        /*00cc*/ 	.word	0xffffffff


	//   ....[25]....
        /*00d0*/ 	.word	0xffffffff


	//   ....[26]....
        /*00d4*/ 	.word	0xffffffff


	//   ....[27]....
        /*00d8*/ 	.word	0xffffffff


	//   ....[28]....
        /*00dc*/ 	.word	0xffffffff


	//   ....[29]....
        /*00e0*/ 	.word	0xffffffff


	//----- nvinfo : EIATTR_COOP_GROUP_INSTR_OFFSETS
	.align		4
.L_129:
        /*00e4*/ 	.byte	0x04, 0x28
        /*00e6*/ 	.short	(.L_131 - .L_130)


	//   ....[0]....
.L_130:
        /*00e8*/ 	.word	0x00000260


	//   ....[1]....
        /*00ec*/ 	.word	0x00000280


	//   ....[2]....
        /*00f0*/ 	.word	0x000002a0


	//   ....[3]....
        /*00f4*/ 	.word	0x000002c0


	//   ....[4]....
        /*00f8*/ 	.word	0x000002f0


	//   ....[5]....
        /*00fc*/ 	.word	0x00000460


	//   ....[6]....
        /*0100*/ 	.word	0x00000470


	//   ....[7]....
        /*0104*/ 	.word	0x00000480


	//   ....[8]....
        /*0108*/ 	.word	0x00000490


	//   ....[9]....
        /*010c*/ 	.word	0x000004b0


	//   ....[10]....
        /*0110*/ 	.word	0x000004f0


	//   ....[11]....
        /*0114*/ 	.word	0x00000500


	//   ....[12]....
        /*0118*/ 	.word	0x00000510


	//   ....[13]....
        /*011c*/ 	.word	0x00000530


	//   ....[14]....
        /*0120*/ 	.word	0x00000570


	//   ....[15]....
        /*0124*/ 	.word	0x00000580


	//   ....[16]....
        /*0128*/ 	.word	0x00000590


	//   ....[17]....
        /*012c*/ 	.word	0x000005b0


	//   ....[18]....
        /*0130*/ 	.word	0x000005f0


	//   ....[19]....
        /*0134*/ 	.word	0x00000600


	//   ....[20]....
        /*0138*/ 	.word	0x00000610


	//   ....[21]....
        /*013c*/ 	.word	0x00000630


	//   ....[22]....
        /*0140*/ 	.word	0x00000670


	//   ....[23]....
        /*0144*/ 	.word	0x00000680


	//   ....[24]....
        /*0148*/ 	.word	0x00000690


	//   ....[25]....
        /*014c*/ 	.word	0x00000800


	//   ....[26]....
        /*0150*/ 	.word	0x00000820


	//   ....[27]....
        /*0154*/ 	.word	0x00000840


	//   ....[28]....
        /*0158*/ 	.word	0x00000860


	//   ....[29]....
        /*015c*/ 	.word	0x00000880


	//----- nvinfo : EIATTR_VRC_CTA_INIT_COUNT
	.align		4
.L_131:
        /*0160*/ 	.byte	0x02, 0x4a
	.zero		1
	.zero		1


	//----- nvinfo : EIATTR_EXIT_INSTR_OFFSETS
	.align		4
        /*0164*/ 	.byte	0x04, 0x1c
        /*0166*/ 	.short	(.L_133 - .L_132)


	//   ....[0]....
.L_132:
        /*0168*/ 	.word	0x00000040


	//   ....[1]....
        /*016c*/ 	.word	0x00000770


	//   ....[2]....
        /*0170*/ 	.word	0x000008c0


	//----- nvinfo : EIATTR_CBANK_PARAM_SIZE
	.align		4
.L_133:
        /*0174*/ 	.byte	0x03, 0x19
        /*0176*/ 	.short	0x0020


	//----- nvinfo : EIATTR_PARAM_CBANK
	.align		4
        /*0178*/ 	.byte	0x04, 0x0a
        /*017a*/ 	.short	(.L_135 - .L_134)
	.align		4
.L_134:
        /*017c*/ 	.word	index@(.nv.constant0._Z8sumDiffsiiiPfS_)
        /*0180*/ 	.short	0x0380
        /*0182*/ 	.short	0x0020


	//----- nvinfo : EIATTR_SW_WAR
	.align		4
.L_135:
        /*0184*/ 	.byte	0x04, 0x36
        /*0186*/ 	.short	(.L_137 - .L_136)
.L_136:
        /*0188*/ 	.word	0x00000008
.L_137:


//--------------------- .nv.info._Z15computeSqrDiffsiiiPfS_S_ --------------------------
	.section	.nv.info._Z15computeSqrDiffsiiiPfS_S_,"",@"SHT_CUDA_INFO"
	.sectionflags	@""
	.align	4


	//----- nvinfo : EIATTR_CUDA_API_VERSION
	.align		4
        /*0000*/ 	.byte	0x04, 0x37
        /*0002*/ 	.short	(.L_139 - .L_138)
.L_138:
        /*0004*/ 	.word	0x00000082


	//----- nvinfo : EIATTR_KPARAM_INFO
	.align		4
.L_139:
        /*0008*/ 	.byte	0x04, 0x17
        /*000a*/ 	.short	(.L_141 - .L_140)
.L_140:
        /*000c*/ 	.word	0x00000000
        /*0010*/ 	.short	0x0005
        /*0012*/ 	.short	0x0020
        /*0014*/ 	.byte	0x00, 0xf5, 0x21, 0x00


	//----- nvinfo : EIATTR_KPARAM_INFO
	.align		4
.L_141:
        /*0018*/ 	.byte	0x04, 0x17
        /*001a*/ 	.short	(.L_143 - .L_142)
.L_142:
        /*001c*/ 	.word	0x00000000
        /*0020*/ 	.short	0x0004
        /*0022*/ 	.short	0x0018
        /*0024*/ 	.byte	0x00, 0xf5, 0x21, 0x00


	//----- nvinfo : EIATTR_KPARAM_INFO
	.align		4
.L_143:
        /*0028*/ 	.byte	0x04, 0x17
        /*002a*/ 	.short	(.L_145 - .L_144)
.L_144:
        /*002c*/ 	.word	0x00000000
        /*0030*/ 	.short	0x0003
        /*0032*/ 	.short	0x0010
        /*0034*/ 	.byte	0x00, 0xf5, 0x21, 0x00


	//----- nvinfo : EIATTR_KPARAM_INFO
	.align		4
.L_145:
        /*0038*/ 	.byte	0x04, 0x17
        /*003a*/ 	.short	(.L_147 - .L_146)
.L_146:
        /*003c*/ 	.word	0x00000000
        /*0040*/ 	.short	0x0002
        /*0042*/ 	.short	0x0008
        /*0044*/ 	.byte	0x00, 0xf0, 0x11, 0x00


	//----- nvinfo : EIATTR_KPARAM_INFO
	.align		4
.L_147:
        /*0048*/ 	.byte	0x04, 0x17
        /*004a*/ 	.short	(.L_149 - .L_148)
.L_148:
        /*004c*/ 	.word	0x00000000
        /*0050*/ 	.short	0x0001
        /*0052*/ 	.short	0x0004
        /*0054*/ 	.byte	0x00, 0xf0, 0x11, 0x00


	//----- nvinfo : EIATTR_KPARAM_INFO
	.align		4
.L_149:
        /*0058*/ 	.byte	0x04, 0x17
        /*005a*/ 	.short	(.L_151 - .L_150)
.L_150:
        /*005c*/ 	.word	0x00000000
        /*0060*/ 	.short	0x0000
        /*0062*/ 	.short	0x0000
        /*0064*/ 	.byte	0x00, 0xf0, 0x11, 0x00


	//----- nvinfo : EIATTR_SPARSE_MMA_MASK
	.align		4
.L_151:
        /*0068*/ 	.byte	0x03, 0x50
        /*006a*/ 	.short	0x0000


	//----- nvinfo : EIATTR_MAXREG_COUNT
	.align		4
        /*006c*/ 	.byte	0x03, 0x1b
        /*006e*/ 	.short	0x00ff


	//----- nvinfo : EIATTR_NUM_BARRIERS
	.align		4
        /*0070*/ 	.byte	0x02, 0x4c
        /*0072*/ 	.byte	0x01
	.zero		1


	//----- nvinfo : EIATTR_MERCURY_ISA_VERSION
	.align		4
        /*0074*/ 	.byte	0x03, 0x5f
        /*0076*/ 	.short	0x0101


	//----- nvinfo : EIATTR_VRC_CTA_INIT_COUNT
	.align		4
        /*0078*/ 	.byte	0x02, 0x4a
	.zero		1
	.zero		1


	//----- nvinfo : EIATTR_EXIT_INSTR_OFFSETS
	.align		4
        /*007c*/ 	.byte	0x04, 0x1c
        /*007e*/ 	.short	(.L_153 - .L_152)


	//   ....[0]....
.L_152:
        /*0080*/ 	.word	0x00000090


	//   ....[1]....
        /*0084*/ 	.word	0x00000820


	//   ....[2]....
        /*0088*/ 	.word	0x00000890


	//   ....[3]....
        /*008c*/ 	.word	0x00000a50


	//   ....[4]....
        /*0090*/ 	.word	0x00001520


	//   ....[5]....
        /*0094*/ 	.word	0x000016a0


	//----- nvinfo : EIATTR_CRS_STACK_SIZE
	.align		4
.L_153:
        /*0098*/ 	.byte	0x04, 0x1e
        /*009a*/ 	.short	(.L_155 - .L_154)
.L_154:
        /*009c*/ 	.word	0x00000000


	//----- nvinfo : EIATTR_CBANK_PARAM_SIZE
	.align		4
.L_155:
        /*00a0*/ 	.byte	0x03, 0x19
        /*00a2*/ 	.short	0x0028


	//----- nvinfo : EIATTR_PARAM_CBANK
	.align		4
        /*00a4*/ 	.byte	0x04, 0x0a
        /*00a6*/ 	.short	(.L_157 - .L_156)
	.align		4
.L_156:
        /*00a8*/ 	.word	index@(.nv.constant0._Z15computeSqrDiffsiiiPfS_S_)
        /*00ac*/ 	.short	0x0380
        /*00ae*/ 	.short	0x0028


	//----- nvinfo : EIATTR_SW_WAR
	.align		4
.L_157:
        /*00b0*/ 	.byte	0x04, 0x36
        /*00b2*/ 	.short	(.L_159 - .L_158)
.L_158:
        /*00b4*/ 	.word	0x00000008
.L_159:


//--------------------- .nv.callgraph             --------------------------
	.section	.nv.callgraph,"",@"SHT_CUDA_CALLGRAPH"
	.align	4
	.sectionentsize	8
	.align		4
        /*0000*/ 	.word	0x00000000
	.align		4
        /*0004*/ 	.word	0xffffffff
	.align		4
        /*0008*/ 	.word	0x00000000
	.align		4
        /*000c*/ 	.word	0xfffffffe
	.align		4
        /*0010*/ 	.word	0x00000000
	.align		4
        /*0014*/ 	.word	0xfffffffd
	.align		4
        /*0018*/ 	.word	0x00000000
	.align		4
        /*001c*/ 	.word	0xfffffffc


//--------------------- .text._Z10sumColMinsiiiPf --------------------------
	.section	.text._Z10sumColMinsiiiPf,"ax",@progbits
	.align	128
        .global         _Z10sumColMinsiiiPf
        .type           _Z10sumColMinsiiiPf,@function
        .size           _Z10sumColMinsiiiPf,(.L_x_21 - _Z10sumColMinsiiiPf)
        .other          _Z10sumColMinsiiiPf,@"STO_CUDA_ENTRY STV_DEFAULT"
_Z10sumColMinsiiiPf:
.text._Z10sumColMinsiiiPf:
[----:B------:R-:W-:Y:S01]  /*0000*/  LDC R1, c[0x0][0x37c] ;  /* 0x0000df00ff017b82 */ /* 0x000fe20000000800 */
[----:B------:R-:W0:Y:S01]  /*0010*/  S2R R11, SR_TID.X ;  /* 0x00000000000b7919 */ /* 0x000e220000002100 */
[----:B------:R-:W0:Y:S01]  /*0020*/  LDCU UR8, c[0x0][0x384] ;  /* 0x00007080ff0877ac */ /* 0x000e220008000800 */
[----:B------:R-:W-:Y:S01]  /*0030*/  HFMA2 R0, -RZ, RZ, 0, 0 ;  /* 0x00000000ff007431 */ /* 0x000fe200000001ff */
[----:B------:R-:W1:Y:S01]  /*0040*/  LDCU.64 UR6, c[0x0][0x358] ;  /* 0x00006b00ff0677ac */ /* 0x000e620008000a00 */
[----:B0-----:R-:W-:-:S13]  /*0050*/  ISETP.GE.AND P0, PT, R11, UR8, PT ;  /* 0x000000080b007c0c */ /* 0x001fda000bf06270 */
[----:B------:R-:W0:Y:S02]  /*0060*/  @!P0 LDC.64 R2, c[0x0][0x390] ;  /* 0x0000e400ff028b82 */ /* 0x000e240000000a00 */
[----:B0-----:R-:W-:-:S05]  /*0070*/  @!P0 IMAD.WIDE.U32 R2, R11, 0x4, R2 ;  /* 0x000000040b028825 */ /* 0x001fca00078e0002 */
[----:B-1----:R-:W2:Y:S01]  /*0080*/  @!P0 LDG.E R0, desc[UR6][R2.64] ;  /* 0x0000000602008981 */ /* 0x002ea2000c1e1900 */
[----:B------:R-:W0:Y:S01]  /*0090*/  S2UR UR5, SR_CgaCtaId ;  /* 0x00000000000579c3 */ /* 0x000e220000008800 */
[----:B------:R-:W-:Y:S01]  /*00a0*/  UMOV UR4, 0x400 ;  /* 0x0000040000047882 */ /* 0x000fe20000000000 */
[----:B------:R-:W-:Y:S01]  /*00b0*/  ISETP.GT.U32.AND P0, PT, R11, 0x1f, PT ;  /* 0x0000001f0b00780c */ /* 0x000fe20003f04070 */
[----:B0-----:R-:W-:Y:S01]  /*00c0*/  ULEA UR4, UR5, UR4, 0x18 ;  /* 0x0000000405047291 */ /* 0x001fe2000f8ec0ff */
[----:B--2---:R-:W0:Y:S02]  /*00d0*/  SHFL.DOWN PT, R5, R0, 0x10, 0x1f ;  /* 0x0a001f0000057f89 */ /* 0x004e2400000e0000 */
[----:B0-----:R-:W-:Y:S01]  /*00e0*/  FADD R5, R5, R0 ;  /* 0x0000000005057221 */ /* 0x001fe20000000000 */
[----:B------:R-:W-:-:S04]  /*00f0*/  SHF.R.U32.HI R0, RZ, 0x3, R11 ;  /* 0x00000003ff007819 */ /* 0x000fc8000001160b */
[----:B------:R-:W0:Y:S01]  /*0100*/  SHFL.DOWN PT, R4, R5, 0x8, 0x1f ;  /* 0x09001f0005047f89 */ /* 0x000e2200000e0000 */
[----:B------:R-:W-:Y:S01]  /*0110*/  LOP3.LUT R0, R0, 0x7c, RZ, 0xc0, !PT ;  /* 0x0000007c00007812 */ /* 0x000fe200078ec0ff */
[----:B0-----:R-:W-:-:S05]  /*0120*/  FADD R4, R5, R4 ;  /* 0x0000000405047221 */ /* 0x001fca0000000000 */
[----:B------:R-:W0:Y:S02]  /*0130*/  SHFL.DOWN PT, R7, R4, 0x4, 0x1f ;  /* 0x08801f0004077f89 */ /* 0x000e2400000e0000 */
[----:B0-----:R-:W-:-:S05]  /*0140*/  FADD R7, R4, R7 ;  /* 0x0000000704077221 */ /* 0x001fca0000000000 */
[----:B------:R-:W0:Y:S02]  /*0150*/  SHFL.DOWN PT, R6, R7, 0x2, 0x1f ;  /* 0x08401f0007067f89 */ /* 0x000e2400000e0000 */
[----:B0-----:R-:W-:-:S05]  /*0160*/  FADD R6, R7, R6 ;  /* 0x0000000607067221 */ /* 0x001fca0000000000 */
[----:B------:R-:W0:Y:S02]  /*0170*/  SHFL.DOWN PT, R9, R6, 0x1, 0x1f ;  /* 0x08201f0006097f89 */ /* 0x000e2400000e0000 */
[----:B0-----:R-:W-:-:S05]  /*0180*/  FADD R9, R6, R9 ;  /* 0x0000000906097221 */ /* 0x001fca0000000000 */
[----:B------:R0:W-:Y:S01]  /*0190*/  STS [R0+UR4], R9 ;  /* 0x0000000900007988 */ /* 0x0001e20008000804 */
[----:B------:R-:W-:Y:S06]  /*01a0*/  BAR.SYNC.DEFER_BLOCKING 0x0 ;  /* 0x0000000000007b1d */ /* 0x000fec0000010000 */
[----:B------:R-:W-:Y:S05]  /*01b0*/  @P0 EXIT ;  /* 0x000000000000094d */ /* 0x000fea0003800000 */
[----:B------:R-:W-:Y:S01]  /*01c0*/  LEA R2, R11, UR4, 0x2 ;  /* 0x000000040b027c11 */ /* 0x000fe2000f8e10ff */
[----:B------:R-:W-:-:S04]  /*01d0*/  USHF.R.S32.HI UR5, URZ, 0x5, UR8 ;  /* 0x00000005ff057899 */ /* 0x000fc80008011408 */
[----:B------:R-:W1:Y:S02]  /*01e0*/  LDS R3, [R2] ;  /* 0x0000000002037984 */ /* 0x000e640000000800 */
[----:B------:R-:W-:-:S04]  /*01f0*/  ISETP.GT.AND P0, PT, R11, UR5, PT ;  /* 0x000000050b007c0c */ /* 0x000fc8000bf04270 */
[----:B0-----:R-:W-:-:S05]  /*0200*/  FSEL R0, RZ, 1, P0 ;  /* 0x3f800000ff007808 */ /* 0x001fca0000000000 */
[----:B-1----:R-:W-:-:S05]  /*0210*/  FMUL R0, R0, R3 ;  /* 0x0000000300007220 */ /* 0x002fca0000400000 */
[----:B------:R-:W0:Y:S02]  /*0220*/  SHFL.DOWN PT, R3, R0, 0x10, 0x1f ;  /* 0x0a001f0000037f89 */ /* 0x000e2400000e0000 */
[----:B0-----:R-:W-:-:S05]  /*0230*/  FADD R4, R0, R3 ;  /* 0x0000000300047221 */ /* 0x001fca0000000000 */
[----:B------:R-:W0:Y:S02]  /*0240*/  SHFL.DOWN PT, R3, R4, 0x8, 0x1f ;  /* 0x09001f0004037f89 */ /* 0x000e2400000e0000 */
[----:B0-----:R-:W-:-:S05]  /*0250*/  FADD R5, R4, R3 ;  /* 0x0000000304057221 */ /* 0x001fca0000000000 */
[----:B------:R-:W0:Y:S02]  /*0260*/  SHFL.DOWN PT, R6, R5, 0x4, 0x1f ;  /* 0x08801f0005067f89 */ /* 0x000e2400000e0000 */
[----:B0-----:R-:W-:-:S05]  /*0270*/  FADD R6, R5, R6 ;  /* 0x0000000605067221 */ /* 0x001fca0000000000 */
[----:B------:R-:W0:Y:S02]  /*0280*/  SHFL.DOWN PT, R3, R6, 0x2, 0x1f ;  /* 0x08401f0006037f89 */ /* 0x000e2400000e0000 */
[----:B0-----:R-:W-:Y:S02]  /*0290*/  FADD R7, R6, R3 ;  /* 0x0000000306077221 */ /* 0x001fe40000000000 */
[----:B------:R-:W0:Y:S03]  /*02a0*/  LDC.64 R2, c[0x0][0x390] ;  /* 0x0000e400ff027b82 */ /* 0x000e260000000a00 */
[----:B------:R-:W1:Y:S02]  /*02b0*/  SHFL.DOWN PT, R8, R7, 0x1, 0x1f ;  /* 0x08201f0007087f89 */ /* 0x000e6400000e0000 */
[----:B-1----:R-:W-:-:S05]  /*02c0*/  FADD R9, R7, R8 ;  /* 0x0000000807097221 */ /* 0x002fca0000000000 */
[----:B0-----:R-:W-:Y:S01]  /*02d0*/  STG.E desc[UR6][R2.64], R9 ;  /* 0x0000000902007986 */ /* 0x001fe2000c101906 */
[----:B------:R-:W-:Y:S05]  /*02e0*/  EXIT ;  /* 0x000000000000794d */ /* 0x000fea0003800000 */
.L_x_0:
[----:B------:R-:W-:-:S00]  /*02f0*/  BRA `(.L_x_0) ;  /* 0xfffffffc00fc7947 */ /* 0x000fc0000383ffff */
[----:B------:R-:W-:-:S00]  /*0300*/  NOP ;  /* 0x0000000000007918 */ /* 0x000fc00000000000 */
[----:B------:R-:W-:-:S00]  /*0310*/  NOP ;  /* 0x0000000000007918 */ /* 0x000fc00000000000 */
[----:B------:R-:W-:-:S00]  /*0320*/  NOP ;  /* 0x0000000000007918 */ /* 0x000fc00000000000 */
[----:B------:R-:W-:-:S00]  /*0330*/  NOP ;  /* 0x0000000000007918 */ /* 0x000fc00000000000 */
[----:B------:R-:W-:-:S00]  /*0340*/  NOP ;  /* 0x0000000000007918 */ /* 0x000fc00000000000 */
[----:B------:R-:W-:-:S00]  /*0350*/  NOP ;  /* 0x0000000000007918 */ /* 0x000fc00000000000 */
[----:B------:R-:W-:-:S00]  /*0360*/  NOP ;  /* 0x0000000000007918 */ /* 0x000fc00000000000 */
[----:B------:R-:W-:-:S00]  /*0370*/  NOP ;  /* 0x0000000000007918 */ /* 0x000fc00000000000 */
.L_x_21:


//--------------------- .text._Z10sumRowMinsiiiPf --------------------------
	.section	.text._Z10sumRowMinsiiiPf,"ax",@progbits
	.align	128
        .global         _Z10sumRowMinsiiiPf
        .type           _Z10sumRowMinsiiiPf,@function
        .size           _Z10sumRowMinsiiiPf,(.L_x_22 - _Z10sumRowMinsiiiPf)
        .other          _Z10sumRowMinsiiiPf,@"STO_CUDA_ENTRY STV_DEFAULT"
_Z10sumRowMinsiiiPf:
.text._Z10sumRowMinsiiiPf:
[----:B------:R-:W-:Y:S01]  /*0000*/  LDC R1, c[0x0][0x37c] ;  /* 0x0000df00ff017b82 */ /* 0x000fe20000000800 */
[----:B------:R-:W0:Y:S01]  /*0010*/  S2R R8, SR_TID.X ;  /* 0x0000000000087919 */ /* 0x000e220000002100 */
[----:B------:R-:W0:Y:S01]  /*0020*/  LDCU UR8, c[0x0][0x380] ;  /* 0x00007000ff0877ac */ /* 0x000e220008000800 */
[----:B------:R-:W-:Y:S01]  /*0030*/  HFMA2 R0, -RZ, RZ, 0, 0 ;  /* 0x00000000ff007431 */ /* 0x000fe200000001ff */
[----:B------:R-:W1:Y:S01]  /*0040*/  LDCU.64 UR6, c[0x0][0x358] ;  /* 0x00006b00ff0677ac */ /* 0x000e620008000a00 */
[----:B0-----:R-:W-:-:S13]  /*0050*/  ISETP.GE.AND P0, PT, R8, UR8, PT ;  /* 0x0000000808007c0c */ /* 0x001fda000bf06270 */
[----:B------:R-:W0:Y:S08]  /*0060*/  @!P0 LDC R5, c[0x0][0x384] ;  /* 0x0000e100ff058b82 */ /* 0x000e300000000800 */
[----:B------:R-:W2:Y:S01]  /*0070*/  @!P0 LDC.64 R2, c[0x0][0x390] ;  /* 0x0000e400ff028b82 */ /* 0x000ea20000000a00 */
[----:B0-----:R-:W-:-:S04]  /*0080*/  @!P0 IMAD R5, R8, R5, RZ ;  /* 0x0000000508058224 */ /* 0x001fc800078e02ff */
[----:B--2---:R-:W-:-:S05]  /*0090*/  @!P0 IMAD.WIDE R2, R5, 0x4, R2 ;  /* 0x0000000405028825 */ /* 0x004fca00078e0202 */
        /* <DEDUP_REMOVED lines=39> */
.L_x_1:
        /* <DEDUP_REMOVED lines=15> */
.L_x_22:


//--------------------- .text._Z16minReduceEachColiiiPf --------------------------
	.section	.text._Z16minReduceEachColiiiPf,"ax",@progbits
	.align	128
        .global         _Z16minReduceEachColiiiPf
        .type           _Z16minReduceEachColiiiPf,@function
        .size           _Z16minReduceEachColiiiPf,(.L_x_23 - _Z16minReduceEachColiiiPf)
        .other          _Z16minReduceEachColiiiPf,@"STO_CUDA_ENTRY STV_DEFAULT"
_Z16minReduceEachColiiiPf:
.text._Z16minReduceEachColiiiPf:
[----:B------:R-:W-:Y:S01]  /*0000*/  LDC R1, c[0x0][0x37c] ;  /* 0x0000df00ff017b82 */ /* 0x000fe20000000800 */
[----:B------:R-:W0:Y:S01]  /*0010*/  S2R R11, SR_TID.X ;  /* 0x00000000000b7919 */ /* 0x000e220000002100 */
[----:B------:R-:W0:Y:S01]  /*0020*/  LDCU UR8, c[0x0][0x380] ;  /* 0x00007000ff0877ac */ /* 0x000e220008000800 */
[----:B------:R-:W-:Y:S01]  /*0030*/  IMAD.MOV.U32 R4, RZ, RZ, 0x7f7fffff ;  /* 0x7f7fffffff047424 */ /* 0x000fe200078e00ff */
[----:B------:R-:W1:Y:S01]  /*0040*/  S2R R0, SR_CTAID.X ;  /* 0x0000000000007919 */ /* 0x000e620000002500 */
[----:B------:R-:W2:Y:S01]  /*0050*/  LDCU.64 UR6, c[0x0][0x358] ;  /* 0x00006b00ff0677ac */ /* 0x000ea20008000a00 */
[----:B0-----:R-:W-:-:S13]  /*0060*/  ISETP.GE.AND P0, PT, R11, UR8, PT ;  /* 0x000000080b007c0c */ /* 0x001fda000bf06270 */
[----:B------:R-:W0:Y:S01]  /*0070*/  @!P0 LDC.64 R2, c[0x0][0x390] ;  /* 0x0000e400ff028b82 */ /* 0x000e220000000a00 */
[----:B-1----:R-:W-:-:S04]  /*0080*/  @!P0 IMAD R5, R11, UR8, R0 ;  /* 0x000000080b058c24 */ /* 0x002fc8000f8e0200 */
[----:B0-----:R-:W-:-:S05]  /*0090*/  @!P0 IMAD.WIDE.U32 R2, R5, 0x4, R2 ;  /* 0x0000000405028825 */ /* 0x001fca00078e0002 */
[----:B--2---:R0:W2:Y:S01]  /*00a0*/  @!P0 LDG.E R4, desc[UR6][R2.64] ;  /* 0x0000000602048981 */ /* 0x0040a2000c1e1900 */
[----:B------:R-:W1:Y:S01]  /*00b0*/  S2UR UR5, SR_CgaCtaId ;  /* 0x00000000000579c3 */ /* 0x000e620000008800 */
[----:B------:R-:W-:Y:S01]  /*00c0*/  UMOV UR4, 0x400 ;  /* 0x0000040000047882 */ /* 0x000fe20000000000 */
[----:B------:R-:W-:Y:S02]  /*00d0*/  ISETP.GT.U32.AND P0, PT, R11, 0x1f, PT ;  /* 0x0000001f0b00780c */ /* 0x000fe40003f04070 */
[----:B0-----:R-:W-:-:S04]  /*00e0*/  SHF.R.U32.HI R2, RZ, 0x3, R11 ;  /* 0x00000003ff027819 */ /* 0x001fc8000001160b */
[----:B------:R-:W-:Y:S01]  /*00f0*/  LOP3.LUT R2, R2, 0x7c, RZ, 0xc0, !PT ;  /* 0x0000007c02027812 */ /* 0x000fe200078ec0ff */
[----:B-1----:R-:W-:Y:S01]  /*0100*/  ULEA UR4, UR5, UR4, 0x18 ;  /* 0x0000000405047291 */ /* 0x002fe2000f8ec0ff */
[----:B--2---:R-:W0:Y:S02]  /*0110*/  SHFL.DOWN PT, R5, R4, 0x10, 0x1f ;  /* 0x0a001f0004057f89 */ /* 0x004e2400000e0000 */
[----:B0-----:R-:W-:-:S05]  /*0120*/  FMNMX R5, R5, R4, PT ;  /* 0x0000000405057209 */ /* 0x001fca0003800000 */
[----:B------:R-:W0:Y:S02]  /*0130*/  SHFL.DOWN PT, R6, R5, 0x8, 0x1f ;  /* 0x09001f0005067f89 */ /* 0x000e2400000e0000 */
[----:B0-----:R-:W-:-:S05]  /*0140*/  FMNMX R6, R5, R6, PT ;  /* 0x0000000605067209 */ /* 0x001fca0003800000 */
[----:B------:R-:W0:Y:S02]  /*0150*/  SHFL.DOWN PT, R7, R6, 0x4, 0x1f ;  /* 0x08801f0006077f89 */ /* 0x000e2400000e0000 */
[----:B0-----:R-:W-:-:S05]  /*0160*/  FMNMX R7, R6, R7, PT ;  /* 0x0000000706077209 */ /* 0x001fca0003800000 */
[----:B------:R-:W0:Y:S02]  /*0170*/  SHFL.DOWN PT, R8, R7, 0x2, 0x1f ;  /* 0x08401f0007087f89 */ /* 0x000e2400000e0000 */
[----:B0-----:R-:W-:-:S05]  /*0180*/  FMNMX R8, R7, R8, PT ;  /* 0x0000000807087209 */ /* 0x001fca0003800000 */
[----:B------:R-:W0:Y:S02]  /*0190*/  SHFL.DOWN PT, R9, R8, 0x1, 0x1f ;  /* 0x08201f0008097f89 */ /* 0x000e2400000e0000 */
[----:B0-----:R-:W-:-:S05]  /*01a0*/  FMNMX R9, R8, R9, PT ;  /* 0x0000000908097209 */ /* 0x001fca0003800000 */
[----:B------:R0:W-:Y:S01]  /*01b0*/  STS [R2+UR4], R9 ;  /* 0x0000000902007988 */ /* 0x0001e20008000804 */
[----:B------:R-:W-:Y:S06]  /*01c0*/  BAR.SYNC.DEFER_BLOCKING 0x0 ;  /* 0x0000000000007b1d */ /* 0x000fec0000010000 */
[----:B------:R-:W-:Y:S05]  /*01d0*/  @P0 EXIT ;  /* 0x000000000000094d */ /* 0x000fea0003800000 */
[----:B------:R-:W-:Y:S01]  /*01e0*/  LEA R4, R11, UR4, 0x2 ;  /* 0x000000040b047c11 */ /* 0x000fe2000f8e10ff */
[----:B------:R-:W-:-:S05]  /*01f0*/  USHF.R.S32.HI UR5, URZ, 0x5, UR8 ;  /* 0x00000005ff057899 */ /* 0x000fca0008011408 */
[----:B------:R-:W1:Y:S01]  /*0200*/  LDS R4, [R4] ;  /* 0x0000000004047984 */ /* 0x000e620000000800 */
[C---:B------:R-:W-:Y:S02]  /*0210*/  ISETP.GT.AND P1, PT, R11.reuse, UR5, PT ;  /* 0x000000050b007c0c */ /* 0x040fe4000bf24270 */
[----:B------:R-:W-:Y:S02]  /*0220*/  ISETP.GT.AND P0, PT, R11, UR5, PT ;  /* 0x000000050b007c0c */ /* 0x000fe4000bf04270 */
[----:B------:R-:W-:Y:S02]  /*0230*/  FSEL R3, RZ, 1, P1 ;  /* 0x3f800000ff037808 */ /* 0x000fe40000800000 */
[----:B0-----:R-:W-:-:S03]  /*0240*/  FSEL R2, RZ, 1, !P0 ;  /* 0x3f800000ff027808 */ /* 0x001fc60004000000 */
[----:B-1----:R-:W-:-:S04]  /*0250*/  FMUL R3, R3, R4 ;  /* 0x0000000403037220 */ /* 0x002fc80000400000 */
[----:B------:R-:W-:-:S05]  /*0260*/  FFMA R5, R2, 3.40282346638528859812e+38, R3 ;  /* 0x7f7fffff02057823 */ /* 0x000fca0000000003 */
[----:B------:R-:W0:Y:S02]  /*0270*/  SHFL.DOWN PT, R2, R5, 0x10, 0x1f ;  /* 0x0a001f0005027f89 */ /* 0x000e2400000e0000 */
[----:B0-----:R-:W-:-:S05]  /*0280*/  FMNMX R6, R5, R2, PT ;  /* 0x0000000205067209 */ /* 0x001fca0003800000 */
[----:B------:R-:W0:Y:S02]  /*0290*/  SHFL.DOWN PT, R3, R6, 0x8, 0x1f ;  /* 0x09001f0006037f89 */ /* 0x000e2400000e0000 */
[----:B0-----:R-:W-:-:S05]  /*02a0*/  FMNMX R4, R6, R3, PT ;  /* 0x0000000306047209 */ /* 0x001fca0003800000 */
[----:B------:R-:W0:Y:S02]  /*02b0*/  SHFL.DOWN PT, R3, R4, 0x4, 0x1f ;  /* 0x08801f0004037f89 */ /* 0x000e2400000e0000 */
[----:B0-----:R-:W-:-:S05]  /*02c0*/  FMNMX R7, R4, R3, PT ;  /* 0x0000000304077209 */ /* 0x001fca0003800000 */
[----:B------:R-:W0:Y:S02]  /*02d0*/  SHFL.DOWN PT, R2, R7, 0x2, 0x1f ;  /* 0x08401f0007027f89 */ /* 0x000e2400000e0000 */
[----:B0-----:R-:W-:Y:S02]  /*02e0*/  FMNMX R8, R7, R2, PT ;  /* 0x0000000207087209 */ /* 0x001fe40003800000 */
[----:B------:R-:W0:Y:S03]  /*02f0*/  LDC.64 R2, c[0x0][0x390] ;  /* 0x0000e400ff027b82 */ /* 0x000e260000000a00 */
[----:B------:R-:W1:Y:S01]  /*0300*/  SHFL.DOWN PT, R9, R8, 0x1, 0x1f ;  /* 0x08201f0008097f89 */ /* 0x000e6200000e0000 */
[----:B0-----:R-:W-:Y:S01]  /*0310*/  IMAD.WIDE.U32 R2, R0, 0x4, R2 ;  /* 0x0000000400027825 */ /* 0x001fe200078e0002 */
[----:B-1----:R-:W-:-:S05]  /*0320*/  FMNMX R9, R8, R9, PT ;  /* 0x0000000908097209 */ /* 0x002fca0003800000 */
[----:B------:R-:W-:Y:S01]  /*0330*/  STG.E desc[UR6][R2.64], R9 ;  /* 0x0000000902007986 */ /* 0x000fe2000c101906 */
[----:B------:R-:W-:Y:S05]  /*0340*/  EXIT ;  /* 0x000000000000794d */ /* 0x000fea0003800000 */
.L_x_2:
        /* <DEDUP_REMOVED lines=11> */
.L_x_23:


//--------------------- .text._Z16minReduceEachRowiiiPf --------------------------
	.section	.text._Z16minReduceEachRowiiiPf,"ax",@progbits
	.align	128
        .global         _Z16minReduceEachRowiiiPf
        .type           _Z16minReduceEachRowiiiPf,@function
        .size           _Z16minReduceEachRowiiiPf,(.L_x_24 - _Z16minReduceEachRowiiiPf)
        .other          _Z16minReduceEachRowiiiPf,@"STO_CUDA_ENTRY STV_DEFAULT"
_Z16minReduceEachRowiiiPf:
.text._Z16minReduceEachRowiiiPf:
[----:B------:R-:W-:Y:S01]  /*0000*/  LDC R1, c[0x0][0x37c] ;  /* 0x0000df00ff017b82 */ /* 0x000fe20000000800 */
[----:B------:R-:W0:Y:S07]  /*0010*/  S2R R11, SR_TID.X ;  /* 0x00000000000b7919 */ /* 0x000e2e0000002100 */
[----:B------:R-:W0:Y:S01]  /*0020*/  LDC R0, c[0x0][0x384] ;  /* 0x0000e100ff007b82 */ /* 0x000e220000000800 */
[----:B------:R-:W1:Y:S01]  /*0030*/  LDCU.64 UR6, c[0x0][0x358] ;  /* 0x00006b00ff0677ac */ /* 0x000e620008000a00 */
[----:B------:R-:W-:-:S06]  /*0040*/  IMAD.MOV.U32 R4, RZ, RZ, 0x7f7fffff ;  /* 0x7f7fffffff047424 */ /* 0x000fcc00078e00ff */
[----:B------:R-:W2:Y:S01]  /*0050*/  S2UR UR8, SR_CTAID.X ;  /* 0x00000000000879c3 */ /* 0x000ea20000002500 */
[----:B0-----:R-:W-:-:S13]  /*0060*/  ISETP.GE.AND P0, PT, R11, R0, PT ;  /* 0x000000000b00720c */ /* 0x001fda0003f06270 */
[----:B------:R-:W0:Y:S01]  /*0070*/  @!P0 LDC.64 R2, c[0x0][0x390] ;  /* 0x0000e400ff028b82 */ /* 0x000e220000000a00 */
[----:B--2---:R-:W-:-:S04]  /*0080*/  @!P0 IMAD R5, R0, UR8, R11 ;  /* 0x0000000800058c24 */ /* 0x004fc8000f8e020b */
[----:B0-----:R-:W-:-:S05]  /*0090*/  @!P0 IMAD.WIDE.U32 R2, R5, 0x4, R2 ;  /* 0x0000000405028825 */ /* 0x001fca00078e0002 */
[----:B-1----:R0:W2:Y:S01]  /*00a0*/  @!P0 LDG.E R4, desc[UR6][R2.64] ;  /* 0x0000000602048981 */ /* 0x0020a2000c1e1900 */
        /* <DEDUP_REMOVED lines=19> */
[----:B------:R-:W-:Y:S02]  /*01e0*/  LEA R4, R11, UR4, 0x2 ;  /* 0x000000040b047c11 */ /* 0x000fe4000f8e10ff */
[----:B0-----:R-:W-:-:S04]  /*01f0*/  SHF.R.S32.HI R2, RZ, 0x5, R0 ;  /* 0x00000005ff027819 */ /* 0x001fc80000011400 */
[----:B------:R-:W0:Y:S01]  /*0200*/  LDS R4, [R4] ;  /* 0x0000000004047984 */ /* 0x000e220000000800 */
[CC--:B------:R-:W-:Y:S02]  /*0210*/  ISETP.GT.AND P1, PT, R11.reuse, R2.reuse, PT ;  /* 0x000000020b00720c */ /* 0x0c0fe40003f24270 */
[----:B------:R-:W-:Y:S01]  /*0220*/  ISETP.GT.AND P0, PT, R11, R2, PT ;  /* 0x000000020b00720c */ /* 0x000fe20003f04270 */
[----:B------:R-:W-:Y:S01]  /*0230*/  IMAD R11, R0, UR8, RZ ;  /* 0x00000008000b7c24 */ /* 0x000fe2000f8e02ff */
[----:B------:R-:W-:Y:S02]  /*0240*/  FSEL R3, RZ, 1, P1 ;  /* 0x3f800000ff037808 */ /* 0x000fe40000800000 */
[----:B------:R-:W-:-:S03]  /*0250*/  FSEL R2, RZ, 1, !P0 ;  /* 0x3f800000ff027808 */ /* 0x000fc60004000000 */
[----:B0-----:R-:W-:-:S04]  /*0260*/  FMUL R3, R3, R4 ;  /* 0x0000000403037220 */ /* 0x001fc80000400000 */
        /* <DEDUP_REMOVED lines=11> */
[----:B0-----:R-:W-:Y:S01]  /*0320*/  IMAD.WIDE R2, R11, 0x4, R2 ;  /* 0x000000040b027825 */ /* 0x001fe200078e0202 */
[----:B-1----:R-:W-:-:S05]  /*0330*/  FMNMX R9, R8, R9, PT ;  /* 0x0000000908097209 */ /* 0x002fca0003800000 */
[----:B------:R-:W-:Y:S01]  /*0340*/  STG.E desc[UR6][R2.64], R9 ;  /* 0x0000000902007986 */ /* 0x000fe2000c101906 */
[----:B------:R-:W-:Y:S05]  /*0350*/  EXIT ;  /* 0x000000000000794d */ /* 0x000fea0003800000 */
.L_x_3:
        /* <DEDUP_REMOVED lines=10> */
.L_x_24:


//--------------------- .text._Z8sumDiffsiiiPfS_  --------------------------
	.section	.text._Z8sumDiffsiiiPfS_,"ax",@progbits
	.align	128
        .global         _Z8sumDiffsiiiPfS_
        .type           _Z8sumDiffsiiiPfS_,@function
        .size           _Z8sumDiffsiiiPfS_,(.L_x_25 - _Z8sumDiffsiiiPfS_)
        .other          _Z8sumDiffsiiiPfS_,@"STO_CUDA_ENTRY STV_DEFAULT"
_Z8sumDiffsiiiPfS_:
.text._Z8sumDiffsiiiPfS_:
[----:B------:R-:W-:Y:S01]  /*0000*/  LDC R1, c[0x0][0x37c] ;  /* 0x0000df00ff017b82 */ /* 0x000fe20000000800 */
[----:B------:R-:W0:Y:S01]  /*0010*/  S2R R0, SR_TID.X ;  /* 0x0000000000007919 */ /* 0x000e220000002100 */
[----:B------:R-:W0:Y:S02]  /*0020*/  LDCU UR9, c[0x0][0x388] ;  /* 0x00007100ff0977ac */ /* 0x000e240008000800 */
[----:B0-----:R-:W-:-:S13]  /*0030*/  ISETP.GE.AND P0, PT, R0, UR9, PT ;  /* 0x0000000900007c0c */ /* 0x001fda000bf06270 */
[----:B------:R-:W-:Y:S05]  /*0040*/  @P0 EXIT ;  /* 0x000000000000094d */ /* 0x000fea0003800000 */
[----:B------:R-:W0:Y:S01]  /*0050*/  S2UR UR5, SR_CgaCtaId ;  /* 0x00000000000579c3 */ /* 0x000e220000008800 */
[C---:B------:R-:W-:Y:S01]  /*0060*/  ISETP.GT.U32.AND P0, PT, R0.reuse, 0x1f, PT ;  /* 0x0000001f0000780c */ /* 0x040fe20003f04070 */
[----:B------:R-:W-:Y:S01]  /*0070*/  UMOV UR4, 0x400 ;  /* 0x0000040000047882 */ /* 0x000fe20000000000 */
[----:B------:R-:W1:Y:S01]  /*0080*/  S2R R4, SR_CTAID.Z ;  /* 0x0000000000047919 */ /* 0x000e620000002700 */
[----:B------:R-:W2:Y:S04]  /*0090*/  LDCU.64 UR6, c[0x0][0x358] ;  /* 0x00006b00ff0677ac */ /* 0x000ea80008000a00 */
[----:B------:R-:W3:Y:S01]  /*00a0*/  S2UR UR8, SR_CTAID.Y ;  /* 0x00000000000879c3 */ /* 0x000ee20000002600 */
[----:B0-----:R-:W-:Y:S01]  /*00b0*/  ULEA UR4, UR5, UR4, 0x18 ;  /* 0x0000000405047291 */ /* 0x001fe2000f8ec0ff */
[----:B------:R-:W3:Y:S05]  /*00c0*/  LDCU UR5, c[0x0][0x380] ;  /* 0x00007000ff0577ac */ /* 0x000eea0008000800 */
[----:B------:R-:W-:-:S05]  /*00d0*/  LEA R5, R0, UR4, 0x2 ;  /* 0x0000000400057c11 */ /* 0x000fca000f8e10ff */
[----:B------:R0:W-:Y:S01]  /*00e0*/  @!P0 STS [R5], RZ ;  /* 0x000000ff05008388 */ /* 0x0001e20000000800 */
[----:B---3--:R-:W-:-:S09]  /*00f0*/  UISETP.GE.AND UP0, UPT, UR8, UR5, UPT ;  /* 0x000000050800728c */ /* 0x008fd2000bf06270 */
[----:B012---:R-:W-:Y:S05]  /*0100*/  BRA.U UP0, `(.L_x_4) ;  /* 0x0000000500907547 */ /* 0x007fea000b800000 */
[----:B------:R-:W0:Y:S02]  /*0110*/  LDC R7, c[0x0][0x384] ;  /* 0x0000e100ff077b82 */ /* 0x000e240000000800 */
[----:B0-----:R-:W-:-:S13]  /*0120*/  ISETP.GE.AND P0, PT, R4, R7, PT ;  /* 0x000000070400720c */ /* 0x001fda0003f06270 */
[----:B------:R-:W-:Y:S05]  /*0130*/  @P0 BRA `(.L_x_4) ;  /* 0x0000000400840947 */ /* 0x000fea0003800000 */
[----:B------:R-:W-:Y:S02]  /*0140*/  IADD3 R8, PT, PT, R4, 0x1, RZ ;  /* 0x0000000104087810 */ /* 0x000fe40007ffe0ff */
[----:B------:R-:W-:Y:S02]  /*0150*/  SHF.R.U32.HI R6, RZ, 0x5, R0 ;  /* 0x00000005ff067819 */ /* 0x000fe40000011600 */
[----:B------:R-:W-:Y:S02]  /*0160*/  VIMNMX R9, PT, PT, R8, R7, PT ;  /* 0x0000000708097248 */ /* 0x000fe40003fe0100 */
[----:B------:R-:W-:Y:S02]  /*0170*/  LOP3.LUT R18, R0, 0x1f, RZ, 0xc0, !PT ;  /* 0x0000001f00127812 */ /* 0x000fe400078ec0ff */
[CC--:B------:R-:W-:Y:S02]  /*0180*/  IADD3 R2, PT, PT, R9.reuse, -R4.reuse, RZ ;  /* 0x8000000409027210 */ /* 0x0c0fe40007ffe0ff */
[----:B------:R-:W-:-:S02]  /*0190*/  IADD3 R3, PT, PT, -R9, R4, RZ ;  /* 0x0000000409037210 */ /* 0x000fc40007ffe1ff */
[----:B------:R-:W-:Y:S02]  /*01a0*/  LOP3.LUT P1, RZ, R2, 0x3, RZ, 0xc0, !PT ;  /* 0x0000000302ff7812 */ /* 0x000fe4000782c0ff */
[----:B------:R-:W-:Y:S02]  /*01b0*/  ISETP.GT.U32.AND P0, PT, R3, -0x4, PT ;  /* 0xfffffffc0300780c */ /* 0x000fe40003f04070 */
[----:B------:R-:W-:-:S09]  /*01c0*/  MOV R10, R4 ;  /* 0x00000004000a7202 */ /* 0x000fd20000000f00 */
[----:B------:R-:W-:Y:S05]  /*01d0*/  @!P1 BRA `(.L_x_5) ;  /* 0x0000000000509947 */ /* 0x000fea0003800000 */
[----:B------:R-:W0:Y:S01]  /*01e0*/  LDC.64 R2, c[0x0][0x390] ;  /* 0x0000e400ff027b82 */ /* 0x000e220000000a00 */
[----:B------:R-:W-:-:S04]  /*01f0*/  IMAD R11, R7, UR8, R4 ;  /* 0x00000008070b7c24 */ /* 0x000fc8000f8e0204 */
[----:B------:R-:W-:-:S04]  /*0200*/  IMAD R11, R11, UR9, R0 ;  /* 0x000000090b0b7c24 */ /* 0x000fc8000f8e0200 */
[----:B0-----:R-:W-:-:S06]  /*0210*/  IMAD.WIDE R2, R11, 0x4, R2 ;  /* 0x000000040b027825 */ /* 0x001fcc00078e0202 */
[----:B------:R-:W2:Y:S01]  /*0220*/  LDG.E R2, desc[UR6][R2.64] ;  /* 0x0000000602027981 */ /* 0x000ea2000c1e1900 */
[----:B------:R-:W-:-:S13]  /*0230*/  ISETP.NE.AND P1, PT, R18, RZ, PT ;  /* 0x000000ff1200720c */ /* 0x000fda0003f25270 */
[----:B------:R-:W-:Y:S01]  /*0240*/  @!P1 LEA R16, R6, UR4, 0x2 ;  /* 0x0000000406109c11 */ /* 0x000fe2000f8e10ff */
[----:B------:R-:W-:Y:S01]  /*0250*/  UIADD3 UR4, UPT, UPT, UR4, 0x80, URZ ;  /* 0x0000008004047890 */ /* 0x000fe2000fffe0ff */
[----:B--2---:R-:W0:Y:S02]  /*0260*/  SHFL.DOWN PT, R11, R2, 0x10, 0x1f ;  /* 0x0a001f00020b7f89 */ /* 0x004e2400000e0000 */
[----:B0-----:R-:W-:-:S05]  /*0270*/  FADD R11, R2, R11 ;  /* 0x0000000b020b7221 */ /* 0x001fca0000000000 */
[----:B------:R-:W0:Y:S02]  /*0280*/  SHFL.DOWN PT, R10, R11, 0x8, 0x1f ;  /* 0x09001f000b0a7f89 */ /* 0x000e2400000e0000 */
[----:B0-----:R-:W-:-:S05]  /*0290*/  FADD R12, R11, R10 ;  /* 0x0000000a0b0c7221 */ /* 0x001fca0000000000 */
[----:B------:R-:W0:Y:S02]  /*02a0*/  SHFL.DOWN PT, R13, R12, 0x4, 0x1f ;  /* 0x08801f000c0d7f89 */ /* 0x000e2400000e0000 */
[----:B0-----:R-:W-:-:S05]  /*02b0*/  FADD R13, R12, R13 ;  /* 0x0000000d0c0d7221 */ /* 0x001fca0000000000 */
[----:B------:R-:W0:Y:S02]  /*02c0*/  SHFL.DOWN PT, R10, R13, 0x2, 0x1f ;  /* 0x08401f000d0a7f89 */ /* 0x000e2400000e0000 */
[----:B0-----:R-:W-:Y:S01]  /*02d0*/  FADD R14, R13, R10 ;  /* 0x0000000a0d0e7221 */ /* 0x001fe20000000000 */
[----:B------:R-:W-:-:S04]  /*02e0*/  MOV R10, R8 ;  /* 0x00000008000a7202 */ /* 0x000fc80000000f00 */
[----:B------:R-:W0:Y:S02]  /*02f0*/  SHFL.DOWN PT, R15, R14, 0x1, 0x1f ;  /* 0x08201f000e0f7f89 */ /* 0x000e2400000e0000 */
[----:B0-----:R-:W-:-:S05]  /*0300*/  FADD R15, R14, R15 ;  /* 0x0000000f0e0f7221 */ /* 0x001fca0000000000 */
[----:B------:R0:W-:Y:S02]  /*0310*/  @!P1 STS [R16], R15 ;  /* 0x0000000f10009388 */ /* 0x0001e40000000800 */
.L_x_5:
[----:B------:R-:W-:Y:S05]  /*0320*/  @P0 BRA `(.L_x_4) ;  /* 0x0000000400080947 */ /* 0x000fea0003800000 */
[----:B------:R-:W1:Y:S01]  /*0330*/  LDC R8, c[0x0][0x388] ;  /* 0x0000e200ff087b82 */ /* 0x000e620000000800 */
[----:B------:R-:W-:Y:S01]  /*0340*/  LEA R6, R6, UR4, 0x2 ;  /* 0x0000000406067c11 */ /* 0x000fe2000f8e10ff */
[----:B------:R-:W-:Y:S01]  /*0350*/  IMAD R7, R7, UR8, R10 ;  /* 0x0000000807077c24 */ /* 0x000fe2000f8e020a */
[----:B------:R-:W-:Y:S02]  /*0360*/  ISETP.NE.AND P1, PT, R18, RZ, PT ;  /* 0x000000ff1200720c */ /* 0x000fe40003f25270 */
[----:B------:R-:W-:Y:S01]  /*0370*/  IADD3 R9, PT, PT, -R9, R10, RZ ;  /* 0x0000000a09097210 */ /* 0x000fe20007ffe1ff */
[----:B------:R-:W-:Y:S01]  /*0380*/  IMAD R7, R7, UR9, R0 ;  /* 0x0000000907077c24 */ /* 0x000fe2000f8e0200 */
[----:B------:R-:W-:Y:S01]  /*0390*/  IADD3 R6, PT, PT, R6, 0x100, RZ ;  /* 0x0000010006067810 */ /* 0x000fe20007ffe0ff */
[----:B------:R-:W2:Y:S08]  /*03a0*/  LDC.64 R2, c[0x0][0x390] ;  /* 0x0000e400ff027b82 */ /* 0x000eb00000000a00 */
.L_x_6:
[----:B--2---:R-:W-:-:S04]  /*03b0*/  IMAD.WIDE R12, R7, 0x4, R2 ;  /* 0x00000004070c7825 */ /* 0x004fc800078e0202 */
[C---:B01----:R-:W-:Y:S02]  /*03c0*/  IMAD.WIDE R14, R8.reuse, 0x4, R12 ;  /* 0x00000004080e7825 */ /* 0x043fe400078e020c */
[----:B------:R-:W2:Y:S02]  /*03d0*/  LDG.E R12, desc[UR6][R12.64] ;  /* 0x000000060c0c7981 */ /* 0x000ea4000c1e1900 */
[C---:B------:R-:W-:Y:S02]  /*03e0*/  IMAD.WIDE R16, R8.reuse, 0x4, R14 ;  /* 0x0000000408107825 */ /* 0x040fe400078e020e */
[----:B------:R-:W3:Y:S02]  /*03f0*/  LDG.E R14, desc[UR6][R14.64] ;  /* 0x000000060e0e7981 */ /* 0x000ee4000c1e1900 */
[----:B------:R-:W-:Y:S02]  /*0400*/  IMAD.WIDE R10, R8, 0x4, R16 ;  /* 0x00000004080a7825 */ /* 0x000fe400078e0210 */
[----:B------:R-:W4:Y:S04]  /*0410*/  LDG.E R17, desc[UR6][R16.64] ;  /* 0x0000000610117981 */ /* 0x000f28000c1e1900 */
[----:B------:R-:W5:Y:S01]  /*0420*/  LDG.E R10, desc[UR6][R10.64] ;  /* 0x000000060a0a7981 */ /* 0x000f62000c1e1900 */
[----:B------:R-:W-:-:S04]  /*0430*/  IADD3 R9, PT, PT, R9, 0x4, RZ ;  /* 0x0000000409097810 */ /* 0x000fc80007ffe0ff */
[----:B------:R-:W-:Y:S02]  /*0440*/  ISETP.NE.AND P0, PT, R9, RZ, PT ;  /* 0x000000ff0900720c */ /* 0x000fe40003f05270 */
[----:B------:R-:W-:Y:S01]  /*0450*/  LEA R7, R8, R7, 0x2 ;  /* 0x0000000708077211 */ /* 0x000fe200078e10ff */
[----:B--2---:R-:W0:Y:S04]  /*0460*/  SHFL.DOWN PT, R19, R12, 0x10, 0x1f ;  /* 0x0a001f000c137f89 */ /* 0x004e2800000e0000 */
[----:B---3--:R-:W1:Y:S04]  /*0470*/  SHFL.DOWN PT, R21, R14, 0x10, 0x1f ;  /* 0x0a001f000e157f89 */ /* 0x008e6800000e0000 */
[----:B----4-:R-:W2:Y:S04]  /*0480*/  SHFL.DOWN PT, R22, R17, 0x10, 0x1f ;  /* 0x0a001f0011167f89 */ /* 0x010ea800000e0000 */
[----:B-----5:R-:W3:Y:S01]  /*0490*/  SHFL.DOWN PT, R23, R10, 0x10, 0x1f ;  /* 0x0a001f000a177f89 */ /* 0x020ee200000e0000 */
[----:B0-----:R-:W-:-:S05]  /*04a0*/  FADD R19, R12, R19 ;  /* 0x000000130c137221 */ /* 0x001fca0000000000 */
[----:B------:R-:W0:Y:S01]  /*04b0*/  SHFL.DOWN PT, R20, R19, 0x8, 0x1f ;  /* 0x09001f0013147f89 */ /* 0x000e2200000e0000 */
[----:B-1----:R-:W-:Y:S01]  /*04c0*/  FADD R21, R14, R21 ;  /* 0x000000150e157221 */ /* 0x002fe20000000000 */
[----:B--2---:R-:W-:Y:S01]  /*04d0*/  FADD R22, R17, R22 ;  /* 0x0000001611167221 */ /* 0x004fe20000000000 */
[----:B---3--:R-:W-:-:S03]  /*04e0*/  FADD R23, R10, R23 ;  /* 0x000000170a177221 */ /* 0x008fc60000000000 */
[----:B------:R-:W1:Y:S04]  /*04f0*/  SHFL.DOWN PT, R16, R21, 0x8, 0x1f ;  /* 0x09001f0015107f89 */ /* 0x000e6800000e0000 */
[----:B------:R-:W2:Y:S04]  /*0500*/  SHFL.DOWN PT, R13, R22, 0x8, 0x1f ;  /* 0x09001f00160d7f89 */ /* 0x000ea800000e0000 */
[----:B------:R-:W3:Y:S01]  /*0510*/  SHFL.DOWN PT, R12, R23, 0x8, 0x1f ;  /* 0x09001f00170c7f89 */ /* 0x000ee200000e0000 */
        /* <DEDUP_REMOVED lines=25> */
[----:B------:R-:W-:Y:S01]  /*06b0*/  @!P1 STS [R6+-0x100], R13 ;  /* 0xffff000d06009388 */ /* 0x000fe20000000800 */
[----:B------:R-:W-:Y:S01]  /*06c0*/  ISETP.NE.AND P1, PT, R18, RZ, PT ;  /* 0x000000ff1200720c */ /* 0x000fe20003f25270 */
[----:B-1----:R-:W-:Y:S01]  /*06d0*/  FADD R17, R15, R14 ;  /* 0x0000000e0f117221 */ /* 0x002fe20000000000 */
[----:B--2---:R-:W-:Y:S01]  /*06e0*/  FADD R11, R20, R11 ;  /* 0x0000000b140b7221 */ /* 0x004fe20000000000 */
[----:B---3--:R-:W-:-:S10]  /*06f0*/  FADD R19, R21, R16 ;  /* 0x0000001015137221 */ /* 0x008fd40000000000 */
[----:B------:R-:W-:Y:S04]  /*0700*/  @!P1 STS [R6+-0x80], R17 ;  /* 0xffff801106009388 */ /* 0x000fe80000000800 */
[----:B------:R-:W-:Y:S04]  /*0710*/  @!P1 STS [R6], R11 ;  /* 0x0000000b06009388 */ /* 0x000fe80000000800 */
[----:B------:R0:W-:Y:S02]  /*0720*/  @!P1 STS [R6+0x80], R19 ;  /* 0x0000801306009388 */ /* 0x0001e40000000800 */
[----:B0-----:R-:W-:Y:S01]  /*0730*/  IADD3 R6, PT, PT, R6, 0x200, RZ ;  /* 0x0000020006067810 */ /* 0x001fe20007ffe0ff */
[----:B------:R-:W-:Y:S06]  /*0740*/  @P0 BRA `(.L_x_6) ;  /* 0xfffffffc00180947 */ /* 0x000fec000383ffff */
.L_x_4:
[----:B------:R-:W-:Y:S01]  /*0750*/  BAR.SYNC.DEFER_BLOCKING 0x0 ;  /* 0x0000000000007b1d */ /* 0x000fe20000010000 */
[----:B------:R-:W-:-:S13]  /*0760*/  ISETP.GT.U32.AND P0, PT, R0, 0x1f, PT ;  /* 0x0000001f0000780c */ /* 0x000fda0003f04070 */
[----:B------:R-:W-:Y:S05]  /*0770*/  @P0 EXIT ;  /* 0x000000000000094d */ /* 0x000fea0003800000 */
[----:B------:R-:W1:Y:S01]  /*0780*/  LDS R5, [R5] ;  /* 0x0000000005057984 */ /* 0x000e620000000800 */
[----:B------:R-:W2:Y:S01]  /*0790*/  LDC R7, c[0x0][0x384] ;  /* 0x0000e100ff077b82 */ /* 0x000ea20000000800 */
[----:B------:R-:W3:Y:S01]  /*07a0*/  LDCU UR4, c[0x0][0x360] ;  /* 0x00006c00ff0477ac */ /* 0x000ee20008000800 */
[----:B------:R-:W-:-:S06]  /*07b0*/  ISETP.NE.AND P0, PT, R0, RZ, PT ;  /* 0x000000ff0000720c */ /* 0x000fcc0003f05270 */
[----:B------:R-:W4:Y:S01]  /*07c0*/  LDC.64 R2, c[0x0][0x398] ;  /* 0x0000e600ff027b82 */ /* 0x000f220000000a00 */
[----:B---3--:R-:W-:Y:S01]  /*07d0*/  UISETP.GE.U32.AND UP0, UPT, UR4, 0x20, UPT ;  /* 0x000000200400788c */ /* 0x008fe2000bf06070 */
[----:B--2---:R-:W-:-:S04]  /*07e0*/  IMAD R7, R7, UR8, R4 ;  /* 0x0000000807077c24 */ /* 0x004fc8000f8e0204 */
[----:B-1--4-:R-:W-:-:S07]  /*07f0*/  IMAD.WIDE R2, R7, 0x4, R2 ;  /* 0x0000000407027825 */ /* 0x012fce00078e0202 */
.L_x_7:
[----:B-1----:R-:W1:Y:S02]  /*0800*/  SHFL.DOWN PT, R0, R5, 0x10, 0x1f ;  /* 0x0a001f0005007f89 */ /* 0x002e6400000e0000 */
[----:B-1----:R-:W-:-:S05]  /*0810*/  FADD R0, R5, R0 ;  /* 0x0000000005007221 */ /* 0x002fca0000000000 */
[----:B------:R-:W1:Y:S02]  /*0820*/  SHFL.DOWN PT, R7, R0, 0x8, 0x1f ;  /* 0x09001f0000077f89 */ /* 0x000e6400000e0000 */
[----:B-1----:R-:W-:-:S05]  /*0830*/  FADD R7, R0, R7 ;  /* 0x0000000700077221 */ /* 0x002fca0000000000 */
[----:B------:R-:W1:Y:S02]  /*0840*/  SHFL.DOWN PT, R4, R7, 0x4, 0x1f ;  /* 0x08801f0007047f89 */ /* 0x000e6400000e0000 */
[----:B-1----:R-:W-:-:S05]  /*0850*/  FADD R4, R7, R4 ;  /* 0x0000000407047221 */ /* 0x002fca0000000000 */
[----:B------:R-:W1:Y:S02]  /*0860*/  SHFL.DOWN PT, R9, R4, 0x2, 0x1f ;  /* 0x08401f0004097f89 */ /* 0x000e6400000e0000 */
[----:B-1----:R-:W-:-:S05]  /*0870*/  FADD R9, R4, R9 ;  /* 0x0000000904097221 */ /* 0x002fca0000000000 */
[----:B------:R-:W1:Y:S02]  /*0880*/  SHFL.DOWN PT, R6, R9, 0x1, 0x1f ;  /* 0x08201f0009067f89 */ /* 0x000e6400000e0000 */
[----:B-1----:R-:W-:-:S05]  /*0890*/  FADD R11, R9, R6 ;  /* 0x00000006090b7221 */ /* 0x002fca0000000000 */
[----:B------:R1:W-:Y:S01]  /*08a0*/  @!P0 STG.E desc[UR6][R2.64], R11 ;  /* 0x0000000b02008986 */ /* 0x0003e2000c101906 */
[----:B------:R-:W-:Y:S05]  /*08b0*/  BRA.U !UP0, `(.L_x_7) ;  /* 0xfffffffd08d07547 */ /* 0x000fea000b83ffff */
[----:B------:R-:W-:Y:S05]  /*08c0*/  EXIT ;  /* 0x000000000000794d */ /* 0x000fea0003800000 */
.L_x_8:
        /* <DEDUP_REMOVED lines=11> */
.L_x_25:


//--------------------- .text._Z15computeSqrDiffsiiiPfS_S_ --------------------------
	.section	.text._Z15computeSqrDiffsiiiPfS_S_,"ax",@progbits
	.align	128
        .global         _Z15computeSqrDiffsiiiPfS_S_
        .type           _Z15computeSqrDiffsiiiPfS_S_,@function
        .size           _Z15computeSqrDiffsiiiPfS_S_,(.L_x_26 - _Z15computeSqrDiffsiiiPfS_S_)
        .other          _Z15computeSqrDiffsiiiPfS_S_,@"STO_CUDA_ENTRY STV_DEFAULT"
_Z15computeSqrDiffsiiiPfS_S_:
.text._Z15computeSqrDiffsiiiPfS_S_:
[----:B------:R-:W-:Y:S01]  /*0000*/  LDC R1, c[0x0][0x37c] ;  /* 0x0000df00ff017b82 */ /* 0x000fe20000000800 */
[----:B------:R-:W0:Y:S07]  /*0010*/  S2R R0, SR_TID.X ;  /* 0x0000000000007919 */ /* 0x000e2e0000002100 */
[----:B------:R-:W1:Y:S01]  /*0020*/  LDC R2, c[0x0][0x364] ;  /* 0x0000d900ff027b82 */ /* 0x000e620000000800 */
[----:B------:R-:W2:Y:S07]  /*0030*/  LDCU UR9, c[0x0][0x360] ;  /* 0x00006c00ff0977ac */ /* 0x000eae0008000800 */
[----:B------:R-:W0:Y:S08]  /*0040*/  S2UR UR12, SR_CTAID.X ;  /* 0x00000000000c79c3 */ /* 0x000e300000002500 */
[----:B------:R-:W0:Y:S08]  /*0050*/  LDC R3, c[0x0][0x360] ;  /* 0x0000d800ff037b82 */ /* 0x000e300000000800 */
[----:B------:R-:W3:Y:S01]  /*0060*/  LDC R5, c[0x0][0x388] ;  /* 0x0000e200ff057b82 */ /* 0x000ee20000000800 */
[----:B0-----:R-:W-:-:S05]  /*0070*/  IMAD R4, R3, UR12, R0 ;  /* 0x0000000c03047c24 */ /* 0x001fca000f8e0200 */
[----:B---3--:R-:W-:-:S13]  /*0080*/  ISETP.GE.AND P0, PT, R4, R5, PT ;  /* 0x000000050400720c */ /* 0x008fda0003f06270 */
[----:B-12---:R-:W-:Y:S05]  /*0090*/  @P0 EXIT ;  /* 0x000000000000094d */ /* 0x006fea0003800000 */
[----:B------:R-:W0:Y:S01]  /*00a0*/  S2UR UR4, SR_CTAID.Z ;  /* 0x00000000000479c3 */ /* 0x000e220000002700 */
[----:B------:R-:W1:Y:S01]  /*00b0*/  S2R R13, SR_TID.Y ;  /* 0x00000000000d7919 */ /* 0x000e620000002200 */
[----:B------:R-:W2:Y:S01]  /*00c0*/  LDCU.64 UR14, c[0x0][0x358] ;  /* 0x00006b00ff0e77ac */ /* 0x000ea20008000a00 */
[----:B------:R-:W-:Y:S05]  /*00d0*/  BSSY.RECONVERGENT B0, `(.L_x_9) ;  /* 0x0000072000007945 */ /* 0x000fea0003800200 */
[----:B------:R-:W3:Y:S08]  /*00e0*/  LDC R6, c[0x0][0x384] ;  /* 0x0000e100ff067b82 */ /* 0x000ef00000000800 */
[----:B------:R-:W4:Y:S01]  /*00f0*/  S2UR UR5, SR_CTAID.Y ;  /* 0x00000000000579c3 */ /* 0x000f220000002600 */
[----:B0-----:R-:W-:-:S06]  /*0100*/  UIMAD UR4, UR4, 0x14, URZ ;  /* 0x00000014040478a4 */ /* 0x001fcc000f8e02ff */
[----:B------:R-:W-:Y:S02]  /*0110*/  MOV R7, UR4 ;  /* 0x0000000400077c02 */ /* 0x000fe40008000f00 */
[----:B-1----:R-:W-:Y:S02]  /*0120*/  IADD3 R29, PT, PT, R13, UR4, RZ ;  /* 0x000000040d1d7c10 */ /* 0x002fe4000fffe0ff */
[----:B---3--:R-:W-:-:S04]  /*0130*/  VIADDMNMX R8, R7, 0x14, R6, PT ;  /* 0x0000001407087846 */ /* 0x008fc80003800106 */
[----:B------:R-:W-:Y:S01]  /*0140*/  ISETP.GE.AND P0, PT, R29, R8, PT ;  /* 0x000000081d00720c */ /* 0x000fe20003f06270 */
[----:B----4-:R-:W-:-:S12]  /*0150*/  IMAD R9, R2, UR5, R13 ;  /* 0x0000000502097c24 */ /* 0x010fd8000f8e020d */
[----:B--2---:R-:W-:Y:S05]  /*0160*/  @P0 BRA `(.L_x_10) ;  /* 0x0000000400a00947 */ /* 0x004fea0003800000 */
[----:B------:R-:W0:Y:S01]  /*0170*/  I2F.U32.RP R16, R2 ;  /* 0x0000000200107306 */ /* 0x000e220000209000 */
[----:B------:R-:W-:Y:S01]  /*0180*/  IADD3 R15, PT, PT, R29, R2, RZ ;  /* 0x000000021d0f7210 */ /* 0x000fe20007ffe0ff */
[----:B------:R-:W-:Y:S01]  /*0190*/  BSSY.RECONVERGENT B1, `(.L_x_11) ;  /* 0x0000031000017945 */ /* 0x000fe20003800200 */
[----:B------:R-:W-:Y:S02]  /*01a0*/  ISETP.NE.U32.AND P2, PT, R2, RZ, PT ;  /* 0x000000ff0200720c */ /* 0x000fe40003f45070 */
[----:B------:R-:W-:Y:S02]  /*01b0*/  ISETP.GE.U32.AND P0, PT, R15, R8, PT ;  /* 0x000000080f00720c */ /* 0x000fe40003f06070 */
[----:B------:R-:W-:Y:S02]  /*01c0*/  VIMNMX.U32 R12, PT, PT, R8, R15, !PT ;  /* 0x0000000f080c7248 */ /* 0x000fe40007fe0000 */
[----:B------:R-:W-:-:S04]  /*01d0*/  SEL R14, RZ, 0x1, P0 ;  /* 0x00000001ff0e7807 */ /* 0x000fc80000000000 */
[----:B------:R-:W-:Y:S01]  /*01e0*/  IADD3 R15, PT, PT, R12, -R15, -R14 ;  /* 0x8000000f0c0f7210 */ /* 0x000fe20007ffe80e */
[----:B0-----:R-:W0:Y:S02]  /*01f0*/  MUFU.RCP R16, R16 ;  /* 0x0000001000107308 */ /* 0x001e240000001000 */
[----:B0-----:R-:W-:-:S06]  /*0200*/  IADD3 R10, PT, PT, R16, 0xffffffe, RZ ;  /* 0x0ffffffe100a7810 */ /* 0x001fcc0007ffe0ff */
[----:B------:R0:W1:Y:S02]  /*0210*/  F2I.FTZ.U32.TRUNC.NTZ R11, R10 ;  /* 0x0000000a000b7305 */ /* 0x000064000021f000 */
[----:B0-----:R-:W-:Y:S01]  /*0220*/  HFMA2 R10, -RZ, RZ, 0, 0 ;  /* 0x00000000ff0a7431 */ /* 0x001fe200000001ff */
[----:B-1----:R-:W-:-:S05]  /*0230*/  IADD3 R17, PT, PT, RZ, -R11, RZ ;  /* 0x8000000bff117210 */ /* 0x002fca0007ffe0ff */
[----:B------:R-:W-:-:S04]  /*0240*/  IMAD R17, R17, R2, RZ ;  /* 0x0000000211117224 */ /* 0x000fc800078e02ff */
[----:B------:R-:W-:-:S06]  /*0250*/  IMAD.HI.U32 R16, R11, R17, R10 ;  /* 0x000000110b107227 */ /* 0x000fcc00078e000a */
[----:B------:R-:W-:-:S05]  /*0260*/  IMAD.HI.U32 R11, R16, R15, RZ ;  /* 0x0000000f100b7227 */ /* 0x000fca00078e00ff */
[----:B------:R-:W-:-:S05]  /*0270*/  IADD3 R10, PT, PT, -R11, RZ, RZ ;  /* 0x000000ff0b0a7210 */ /* 0x000fca0007ffe1ff */
[----:B------:R-:W-:-:S05]  /*0280*/  IMAD R15, R2, R10, R15 ;  /* 0x0000000a020f7224 */ /* 0x000fca00078e020f */
[----:B------:R-:W-:-:S13]  /*0290*/  ISETP.GE.U32.AND P0, PT, R15, R2, PT ;  /* 0x000000020f00720c */ /* 0x000fda0003f06070 */
[-C--:B------:R-:W-:Y:S02]  /*02a0*/  @P0 IADD3 R15, PT, PT, R15, -R2.reuse, RZ ;  /* 0x800000020f0f0210 */ /* 0x080fe40007ffe0ff */
[----:B------:R-:W-:Y:S02]  /*02b0*/  @P0 IADD3 R11, PT, PT, R11, 0x1, RZ ;  /* 0x000000010b0b0810 */ /* 0x000fe40007ffe0ff */
[----:B------:R-:W-:-:S13]  /*02c0*/  ISETP.GE.U32.AND P1, PT, R15, R2, PT ;  /* 0x000000020f00720c */ /* 0x000fda0003f26070 */
[----:B------:R-:W-:Y:S02]  /*02d0*/  @P1 IADD3 R11, PT, PT, R11, 0x1, RZ ;  /* 0x000000010b0b1810 */ /* 0x000fe40007ffe0ff */
[----:B------:R-:W-:-:S04]  /*02e0*/  @!P2 LOP3.LUT R11, RZ, R2, RZ, 0x33, !PT ;  /* 0x00000002ff0ba212 */ /* 0x000fc800078e33ff */
[----:B------:R-:W-:-:S04]  /*02f0*/  IADD3 R12, PT, PT, R14, R11, RZ ;  /* 0x0000000b0e0c7210 */ /* 0x000fc80007ffe0ff */
[C---:B------:R-:W-:Y:S02]  /*0300*/  LOP3.LUT R10, R12.reuse, 0x3, RZ, 0xc0, !PT ;  /* 0x000000030c0a7812 */ /* 0x040fe400078ec0ff */
[----:B------:R-:W-:Y:S02]  /*0310*/  ISETP.GE.U32.AND P1, PT, R12, 0x3, PT ;  /* 0x000000030c00780c */ /* 0x000fe40003f26070 */
[----:B------:R-:W-:-:S13]  /*0320*/  ISETP.NE.AND P0, PT, R10, 0x3, PT ;  /* 0x000000030a00780c */ /* 0x000fda0003f05270 */
[----:B------:R-:W-:Y:S05]  /*0330*/  @!P0 BRA `(.L_x_12) ;  /* 0x0000000000588947 */ /* 0x000fea0003800000 */
[----:B------:R-:W0:Y:S01]  /*0340*/  S2UR UR6, SR_CgaCtaId ;  /* 0x00000000000679c3 */ /* 0x000e220000008800 */
[----:B------:R-:W-:Y:S01]  /*0350*/  IADD3 R12, PT, PT, R12, 0x1, RZ ;  /* 0x000000010c0c7810 */ /* 0x000fe20007ffe0ff */
[----:B------:R-:W-:Y:S01]  /*0360*/  UMOV UR5, 0x400 ;  /* 0x0000040000057882 */ /* 0x000fe20000000000 */
[----:B------:R-:W-:Y:S01]  /*0370*/  IADD3 R15, PT, PT, R13, UR12, RZ ;  /* 0x0000000c0d0f7c10 */ /* 0x000fe2000fffe0ff */
[----:B------:R-:W-:Y:S01]  /*0380*/  IMAD R17, R29, R5, R4 ;  /* 0x000000051d117224 */ /* 0x000fe200078e0204 */
[----:B------:R-:W-:Y:S01]  /*0390*/  LOP3.LUT R12, R12, 0x3, RZ, 0xc0, !PT ;  /* 0x000000030c0c7812 */ /* 0x000fe200078ec0ff */
[----:B------:R-:W-:Y:S02]  /*03a0*/  IMAD R14, R2, UR9, RZ ;  /* 0x00000009020e7c24 */ /* 0x000fe4000f8e02ff */
[----:B------:R-:W1:Y:S01]  /*03b0*/  LDC.64 R10, c[0x0][0x398] ;  /* 0x0000e600ff0a7b82 */ /* 0x000e620000000a00 */
[----:B------:R-:W-:Y:S01]  /*03c0*/  IMAD R15, R15, UR9, R0 ;  /* 0x000000090f0f7c24 */ /* 0x000fe2000f8e0200 */
[C---:B------:R-:W-:Y:S01]  /*03d0*/  IADD3 R16, PT, PT, -R12.reuse, RZ, RZ ;  /* 0x000000ff0c107210 */ /* 0x040fe20007ffe1ff */
[----:B------:R-:W-:-:S05]  /*03e0*/  IMAD R13, R12, R2, R13 ;  /* 0x000000020c0d7224 */ /* 0x000fca00078e020d */
[----:B------:R-:W-:Y:S01]  /*03f0*/  IADD3 R29, PT, PT, R13, UR4, RZ ;  /* 0x000000040d1d7c10 */ /* 0x000fe2000fffe0ff */
[----:B0-----:R-:W-:-:S06]  /*0400*/  ULEA UR5, UR6, UR5, 0x18 ;  /* 0x0000000506057291 */ /* 0x001fcc000f8ec0ff */
[----:B------:R-:W-:-:S07]  /*0410*/  LEA R15, R15, UR5, 0x2 ;  /* 0x000000050f0f7c11 */ /* 0x000fce000f8e10ff */
.L_x_13:
[----:B-1----:R-:W-:-:S06]  /*0420*/  IMAD.WIDE R12, R17, 0x4, R10 ;  /* 0x00000004110c7825 */ /* 0x002fcc00078e020a */
[----:B------:R-:W2:Y:S01]  /*0430*/  LDG.E R12, desc[UR14][R12.64] ;  /* 0x0000000e0c0c7981 */ /* 0x000ea2000c1e1900 */
[----:B------:R-:W-:Y:S01]  /*0440*/  IADD3 R16, PT, PT, R16, 0x1, RZ ;  /* 0x0000000110107810 */ /* 0x000fe20007ffe0ff */
[----:B------:R-:W-:-:S03]  /*0450*/  IMAD R17, R2, R5, R17 ;  /* 0x0000000502117224 */ /* 0x000fc600078e0211 */
[----:B------:R-:W-:Y:S01]  /*0460*/  ISETP.NE.AND P0, PT, R16, RZ, PT ;  /* 0x000000ff1000720c */ /* 0x000fe20003f05270 */
[----:B--2---:R0:W-:Y:S02]  /*0470*/  STS [R15], R12 ;  /* 0x0000000c0f007388 */ /* 0x0041e40000000800 */
[----:B0-----:R-:W-:-:S10]  /*0480*/  LEA R15, R14, R15, 0x2 ;  /* 0x0000000f0e0f7211 */ /* 0x001fd400078e10ff */
[----:B------:R-:W-:Y:S05]  /*0490*/  @P0 BRA `(.L_x_13) ;  /* 0xfffffffc00e00947 */ /* 0x000fea000383ffff */
.L_x_12:
[----:B------:R-:W-:Y:S05]  /*04a0*/  BSYNC.RECONVERGENT B1 ;  /* 0x0000000000017941 */ /* 0x000fea0003800200 */
.L_x_11:
[----:B------:R-:W-:Y:S05]  /*04b0*/  @!P1 BRA `(.L_x_10) ;  /* 0x0000000000cc9947 */ /* 0x000fea0003800000 */
[----:B------:R-:W0:Y:S01]  /*04c0*/  S2R R25, SR_CTAID.X ;  /* 0x0000000000197919 */ /* 0x000e220000002500 */
[----:B------:R-:W1:Y:S01]  /*04d0*/  S2UR UR6, SR_CgaCtaId ;  /* 0x00000000000679c3 */ /* 0x000e620000008800 */
[C---:B------:R-:W-:Y:S01]  /*04e0*/  IADD3 R13, PT, PT, R29.reuse, UR12, RZ ;  /* 0x0000000c1d0d7c10 */ /* 0x040fe2000fffe0ff */
[----:B------:R-:W-:Y:S01]  /*04f0*/  UMOV UR5, 0x400 ;  /* 0x0000040000057882 */ /* 0x000fe20000000000 */
[----:B------:R-:W-:Y:S01]  /*0500*/  IADD3 R22, PT, PT, R29, R2, RZ ;  /* 0x000000021d167210 */ /* 0x000fe20007ffe0ff */
[C---:B------:R-:W-:Y:S01]  /*0510*/  IMAD R20, R2.reuse, 0x3, R29 ;  /* 0x0000000302147824 */ /* 0x040fe200078e021d */
[C---:B------:R-:W-:Y:S01]  /*0520*/  LEA R10, R2.reuse, R13, 0x1 ;  /* 0x0000000d020a7211 */ /* 0x040fe200078e08ff */
[C---:B------:R-:W-:Y:S01]  /*0530*/  IMAD R14, R2.reuse, 0x3, R13 ;  /* 0x00000003020e7824 */ /* 0x040fe200078e020d */
[----:B------:R-:W-:Y:S01]  /*0540*/  IADD3 R23, PT, PT, R13, -UR4, RZ ;  /* 0x800000040d177c10 */ /* 0x000fe2000fffe0ff */
[C---:B------:R-:W-:Y:S01]  /*0550*/  IMAD R11, R2.reuse, R5, RZ ;  /* 0x00000005020b7224 */ /* 0x040fe200078e02ff */
[----:B------:R-:W-:Y:S01]  /*0560*/  LEA R24, R2, R29, 0x1 ;  /* 0x0000001d02187211 */ /* 0x000fe200078e08ff */
[-CC-:B------:R-:W-:Y:S01]  /*0570*/  IMAD R12, R29, R5.reuse, R4.reuse ;  /* 0x000000051d0c7224 */ /* 0x180fe200078e0204 */
[----:B------:R-:W-:Y:S01]  /*0580*/  IADD3 R27, PT, PT, R10, -UR4, RZ ;  /* 0x800000040a1b7c10 */ /* 0x000fe2000fffe0ff */
[----:B------:R-:W-:Y:S01]  /*0590*/  IMAD R21, R2, UR9, RZ ;  /* 0x0000000902157c24 */ /* 0x000fe2000f8e02ff */
[----:B------:R-:W-:Y:S01]  /*05a0*/  IADD3 R13, PT, PT, R14, -UR4, RZ ;  /* 0x800000040e0d7c10 */ /* 0x000fe2000fffe0ff */
[----:B------:R-:W-:-:S02]  /*05b0*/  IMAD R24, R24, R5, R4 ;  /* 0x0000000518187224 */ /* 0x000fc400078e0204 */
[----:B------:R-:W-:Y:S02]  /*05c0*/  IMAD R20, R20, R5, R4 ;  /* 0x0000000514147224 */ /* 0x000fe400078e0204 */
[----:B------:R-:W-:Y:S02]  /*05d0*/  IMAD R23, R23, UR9, RZ ;  /* 0x0000000917177c24 */ /* 0x000fe4000f8e02ff */
[----:B------:R-:W-:Y:S02]  /*05e0*/  IMAD R27, R27, UR9, RZ ;  /* 0x000000091b1b7c24 */ /* 0x000fe4000f8e02ff */
[----:B------:R-:W-:Y:S01]  /*05f0*/  IMAD R13, R13, UR9, RZ ;  /* 0x000000090d0d7c24 */ /* 0x000fe2000f8e02ff */
[----:B-1----:R-:W-:-:S06]  /*0600*/  ULEA UR5, UR6, UR5, 0x18 ;  /* 0x0000000506057291 */ /* 0x002fcc000f8ec0ff */
[----:B------:R-:W-:Y:S02]  /*0610*/  LEA R10, R0, UR5, 0x2 ;  /* 0x00000005000a7c11 */ /* 0x000fe4000f8e10ff */
[C---:B0-----:R-:W-:Y:S01]  /*0620*/  IADD3 R25, PT, PT, R22.reuse, -UR4, R25 ;  /* 0x8000000416197c10 */ /* 0x041fe2000fffe019 */
[----:B------:R-:W-:-:S04]  /*0630*/  IMAD R22, R22, R5, R4 ;  /* 0x0000000516167224 */ /* 0x000fc800078e0204 */
[----:B------:R-:W-:-:S07]  /*0640*/  IMAD R25, R25, UR9, RZ ;  /* 0x0000000919197c24 */ /* 0x000fce000f8e02ff */
.L_x_14:
[----:B0-----:R-:W0:Y:S02]  /*0650*/  LDC.64 R14, c[0x0][0x398] ;  /* 0x0000e600ff0e7b82 */ /* 0x001e240000000a00 */
[----:B0-----:R-:W-:-:S04]  /*0660*/  IMAD.WIDE R16, R12, 0x4, R14 ;  /* 0x000000040c107825 */ /* 0x001fc800078e020e */
[----:B------:R-:W-:Y:S01]  /*0670*/  IMAD.WIDE R18, R22, 0x4, R14 ;  /* 0x0000000416127825 */ /* 0x000fe200078e020e */
[----:B------:R0:W2:Y:S01]  /*0680*/  LDG.E R26, desc[UR14][R16.64] ;  /* 0x0000000e101a7981 */ /* 0x0000a2000c1e1900 */
[----:B------:R-:W-:-:S04]  /*0690*/  LEA R28, R23, R10, 0x2 ;  /* 0x0000000a171c7211 */ /* 0x000fc800078e10ff */
[----:B------:R1:W3:Y:S01]  /*06a0*/  LDG.E R18, desc[UR14][R18.64] ;  /* 0x0000000e12127981 */ /* 0x0002e2000c1e1900 */
[----:B0-----:R-:W-:-:S04]  /*06b0*/  IMAD.WIDE R16, R24, 0x4, R14 ;  /* 0x0000000418107825 */ /* 0x001fc800078e020e */
[----:B------:R-:W-:Y:S02]  /*06c0*/  IMAD.WIDE R14, R20, 0x4, R14 ;  /* 0x00000004140e7825 */ /* 0x000fe400078e020e */
[----:B------:R0:W4:Y:S04]  /*06d0*/  LDG.E R16, desc[UR14][R16.64] ;  /* 0x0000000e10107981 */ /* 0x000128000c1e1900 */
[----:B------:R5:W4:Y:S01]  /*06e0*/  LDG.E R14, desc[UR14][R14.64] ;  /* 0x0000000e0e0e7981 */ /* 0x000b22000c1e1900 */
[-C--:B-1----:R-:W-:Y:S02]  /*06f0*/  LEA R19, R25, R10.reuse, 0x2 ;  /* 0x0000000a19137211 */ /* 0x082fe400078e10ff */
[----:B------:R-:W-:Y:S02]  /*0700*/  IADD3 R29, PT, PT, R2, R29, R2 ;  /* 0x0000001d021d7210 */ /* 0x000fe40007ffe002 */
[----:B0-----:R-:W-:-:S02]  /*0710*/  LEA R17, R13, R10, 0x2 ;  /* 0x0000000a0d117211 */ /* 0x001fc400078e10ff */
[----:B-----5:R-:W-:Y:S02]  /*0720*/  LEA R15, R27, R10, 0x2 ;  /* 0x0000000a1b0f7211 */ /* 0x020fe400078e10ff */
[----:B------:R-:W-:-:S04]  /*0730*/  IADD3 R29, PT, PT, R2, R29, R2 ;  /* 0x0000001d021d7210 */ /* 0x000fc80007ffe002 */
[----:B------:R-:W-:Y:S02]  /*0740*/  ISETP.GE.AND P0, PT, R29, R8, PT ;  /* 0x000000081d00720c */ /* 0x000fe40003f06270 */
[----:B------:R-:W-:Y:S02]  /*0750*/  LEA R10, R21, R10, 0x4 ;  /* 0x0000000a150a7211 */ /* 0x000fe400078e20ff */
[C---:B------:R-:W-:Y:S02]  /*0760*/  LEA R24, R11.reuse, R24, 0x2 ;  /* 0x000000180b187211 */ /* 0x040fe400078e10ff */
[C---:B------:R-:W-:Y:S02]  /*0770*/  LEA R20, R11.reuse, R20, 0x2 ;  /* 0x000000140b147211 */ /* 0x040fe400078e10ff */
[C---:B------:R-:W-:Y:S02]  /*0780*/  LEA R22, R11.reuse, R22, 0x2 ;  /* 0x000000160b167211 */ /* 0x040fe400078e10ff */
[----:B------:R-:W-:Y:S01]  /*0790*/  LEA R12, R11, R12, 0x2 ;  /* 0x0000000c0b0c7211 */ /* 0x000fe200078e10ff */
[----:B--2---:R0:W-:Y:S04]  /*07a0*/  STS [R28], R26 ;  /* 0x0000001a1c007388 */ /* 0x0041e80000000800 */
[----:B---3--:R0:W-:Y:S04]  /*07b0*/  STS [R19], R18 ;  /* 0x0000001213007388 */ /* 0x0081e80000000800 */
[----:B----4-:R0:W-:Y:S04]  /*07c0*/  STS [R15], R16 ;  /* 0x000000100f007388 */ /* 0x0101e80000000800 */
[----:B------:R0:W-:Y:S01]  /*07d0*/  STS [R17], R14 ;  /* 0x0000000e11007388 */ /* 0x0001e20000000800 */
[----:B------:R-:W-:Y:S05]  /*07e0*/  @!P0 BRA `(.L_x_14) ;  /* 0xfffffffc00988947 */ /* 0x000fea000383ffff */
.L_x_10:
[----:B------:R-:W-:Y:S05]  /*07f0*/  BSYNC.RECONVERGENT B0 ;  /* 0x0000000000007941 */ /* 0x000fea0003800200 */
.L_x_9:
[----:B------:R-:W1:Y:S02]  /*0800*/  LDCU UR5, c[0x0][0x380] ;  /* 0x00007000ff0577ac */ /* 0x000e640008000800 */
[----:B-1----:R-:W-:-:S13]  /*0810*/  ISETP.GE.AND P0, PT, R9, UR5, PT ;  /* 0x0000000509007c0c */ /* 0x002fda000bf06270 */
[----:B------:R-:W-:Y:S05]  /*0820*/  @P0 EXIT ;  /* 0x000000000000094d */ /* 0x000fea0003800000 */
[----:B------:R-:W1:Y:S01]  /*0830*/  LDC.64 R10, c[0x0][0x390] ;  /* 0x0000e400ff0a7b82 */ /* 0x000e620000000a00 */
[----:B------:R-:W-:Y:S01]  /*0840*/  IMAD R13, R9, R5, R4 ;  /* 0x00000005090d7224 */ /* 0x000fe200078e0204 */
[----:B------:R-:W-:-:S03]  /*0850*/  ISETP.LE.AND P0, PT, R6, UR4, PT ;  /* 0x0000000406007c0c */ /* 0x000fc6000bf03270 */
[----:B-1----:R-:W-:-:S05]  /*0860*/  IMAD.WIDE R10, R13, 0x4, R10 ;  /* 0x000000040d0a7825 */ /* 0x002fca00078e020a */
[----:B------:R1:W5:Y:S01]  /*0870*/  LDG.E R2, desc[UR14][R10.64] ;  /* 0x0000000e0a027981 */ /* 0x000362000c1e1900 */
[----:B------:R-:W-:Y:S06]  /*0880*/  BAR.SYNC.DEFER_BLOCKING 0x0 ;  /* 0x0000000000007b1d */ /* 0x000fec0000010000 */
[----:B------:R-:W-:Y:S05]  /*0890*/  @P0 EXIT ;  /* 0x000000000000094d */ /* 0x000fea0003800000 */
[----:B------:R-:W-:Y:S01]  /*08a0*/  VIADDMNMX R7, R7, 0x1, R8, !PT ;  /* 0x0000000107077846 */ /* 0x000fe20007800108 */
[----:B------:R-:W-:-:S03]  /*08b0*/  UMOV UR7, UR4 ;  /* 0x0000000400077c82 */ /* 0x000fc60008000000 */
[----:B------:R-:W-:-:S13]  /*08c0*/  R2UR UR5, R7 ;  /* 0x00000000070572ca */ /* 0x000fda00000e0000 */
[----:B------:R-:W-:-:S09]  /*08d0*/  ULOP3.LUT UP0, UR6, UR5, 0x3, URZ, 0xc0, !UPT ;  /* 0x0000000305067892 */ /* 0x000fd2000f80c0ff */
[----:B------:R-:W-:Y:S05]  /*08e0*/  BRA.U !UP0, `(.L_x_15) ;  /* 0x00000001084c7547 */ /* 0x000fea000b800000 */
[----:B------:R-:W2:Y:S01]  /*08f0*/  S2UR UR10, SR_CgaCtaId ;  /* 0x00000000000a79c3 */ /* 0x000ea20000008800 */
[----:B------:R-:W-:Y:S01]  /*0900*/  UMOV UR8, 0x400 ;  /* 0x0000040000087882 */ /* 0x000fe20000000000 */
[----:B------:R-:W-:Y:S01]  /*0910*/  IMAD R7, R9, R6, UR4 ;  /* 0x0000000409077e24 */ /* 0x000fe2000f8e0206 */
[----:B------:R-:W-:Y:S02]  /*0920*/  UIADD3 UR7, UPT, UPT, UR4, UR6, URZ ;  /* 0x0000000604077290 */ /* 0x000fe4000fffe0ff */
[----:B------:R-:W-:Y:S01]  /*0930*/  UIADD3 UR6, UPT, UPT, -UR6, URZ, URZ ;  /* 0x000000ff06067290 */ /* 0x000fe2000fffe1ff */
[----:B------:R-:W-:Y:S02]  /*0940*/  IMAD R7, R7, R5, R4 ;  /* 0x0000000507077224 */ /* 0x000fe400078e0204 */
[----:B-1----:R-:W1:Y:S01]  /*0950*/  LDC.64 R10, c[0x0][0x3a0] ;  /* 0x0000e800ff0a7b82 */ /* 0x002e620000000a00 */
[----:B--2---:R-:W-:-:S06]  /*0960*/  ULEA UR8, UR10, UR8, 0x18 ;  /* 0x000000080a087291 */ /* 0x004fcc000f8ec0ff */
[----:B0-----:R-:W-:-:S07]  /*0970*/  LEA R14, R4, UR8, 0x2 ;  /* 0x00000008040e7c11 */ /* 0x001fce000f8e10ff */
.L_x_16:
[----:B--2---:R0:W2:Y:S01]  /*0980*/  LDS R13, [R14] ;  /* 0x000000000e0d7984 */ /* 0x0040a20000000800 */
[----:B------:R-:W-:-:S04]  /*0990*/  UIADD3 UR6, UPT, UPT, UR6, 0x1, URZ ;  /* 0x0000000106067890 */ /* 0x000fc8000fffe0ff */
[----:B------:R-:W-:Y:S01]  /*09a0*/  UISETP.NE.AND UP0, UPT, UR6, URZ, UPT ;  /* 0x000000ff0600728c */ /* 0x000fe2000bf05270 */
[----:B0-----:R-:W-:Y:S01]  /*09b0*/  LEA R14, R3, R14, 0x2 ;  /* 0x0000000e030e7211 */ /* 0x001fe200078e10ff */
[----:B--2--5:R-:W-:Y:S01]  /*09c0*/  FADD R15, R2, -R13 ;  /* 0x8000000d020f7221 */ /* 0x024fe20000000000 */
[C---:B-1----:R-:W-:Y:S01]  /*09d0*/  IMAD.WIDE R12, R7.reuse, 0x4, R10 ;  /* 0x00000004070c7825 */ /* 0x042fe200078e020a */
[----:B------:R-:W-:-:S03]  /*09e0*/  IADD3 R7, PT, PT, R7, R5, RZ ;  /* 0x0000000507077210 */ /* 0x000fc60007ffe0ff */
[----:B------:R-:W-:-:S05]  /*09f0*/  FMUL R15, R15, R15 ;  /* 0x0000000f0f0f7220 */ /* 0x000fca0000400000 */
[----:B------:R2:W-:Y:S01]  /*0a00*/  STG.E desc[UR14][R12.64], R15 ;  /* 0x0000000f0c007986 */ /* 0x0005e2000c10190e */
[----:B------:R-:W-:Y:S05]  /*0a10*/  BRA.U UP0, `(.L_x_16) ;  /* 0xfffffffd00d87547 */ /* 0x000fea000b83ffff */
.L_x_15:
[----:B------:R-:W-:-:S04]  /*0a20*/  UIADD3 UR5, UPT, UPT, UR4, -UR5, URZ ;  /* 0x8000000504057290 */ /* 0x000fc8000fffe0ff */
[----:B------:R-:W-:-:S06]  /*0a30*/  UISETP.GT.U32.AND UP0, UPT, UR5, -0x4, UPT ;  /* 0xfffffffc0500788c */ /* 0x000fcc000bf04070 */
[----:B------:R-:W-:-:S13]  /*0a40*/  PLOP3.LUT P0, PT, PT, PT, UP0, 0x80, 0x8 ;  /* 0x000000000008781c */ /* 0x000fda0003f0f008 */
[----:B------:R-:W-:Y:S05]  /*0a50*/  @P0 EXIT ;  /* 0x000000000000094d */ /* 0x000fea0003800000 */
[----:B------:R-:W3:Y:S01]  /*0a60*/  S2UR UR10, SR_CgaCtaId ;  /* 0x00000000000a79c3 */ /* 0x000ee20000008800 */
[----:B------:R-:W-:Y:S01]  /*0a70*/  IADD3 R7, PT, PT, R8, -UR7, RZ ;  /* 0x8000000708077c10 */ /* 0x000fe2000fffe0ff */
[----:B------:R-:W-:Y:S02]  /*0a80*/  UIADD3 UR5, UPT, UPT, -UR4, UR12, UR7 ;  /* 0x0000000c04057290 */ /* 0x000fe4000fffe107 */
[----:B------:R-:W-:Y:S01]  /*0a90*/  IMAD R6, R9, R6, UR7 ;  /* 0x0000000709067e24 */ /* 0x000fe2000f8e0206 */
[----:B------:R-:W-:Y:S01]  /*0aa0*/  UMOV UR8, 0x400 ;  /* 0x0000040000087882 */ /* 0x000fe20000000000 */
[----:B------:R-:W-:Y:S01]  /*0ab0*/  ISETP.GT.AND P1, PT, R7, 0xc, PT ;  /* 0x0000000c0700780c */ /* 0x000fe20003f24270 */
[----:B------:R-:W-:Y:S01]  /*0ac0*/  USHF.L.U32 UR6, UR5, 0x2, URZ ;  /* 0x0000000205067899 */ /* 0x000fe200080006ff */
[----:B0-----:R-:W-:Y:S01]  /*0ad0*/  IMAD R14, R6, R5, R4 ;  /* 0x00000005060e7224 */ /* 0x001fe200078e0204 */
[----:B------:R-:W-:Y:S01]  /*0ae0*/  PLOP3.LUT P0, PT, PT, PT, PT, 0x80, 0x8 ;  /* 0x000000000008781c */ /* 0x000fe20003f0f070 */
[----:B---3--:R-:W-:-:S02]  /*0af0*/  ULEA UR11, UR10, UR8, 0x18 ;  /* 0x000000080a0b7291 */ /* 0x008fc4000f8ec0ff */
[----:B------:R-:W-:Y:S02]  /*0b00*/  UIMAD UR10, UR5, UR9, URZ ;  /* 0x00000009050a72a4 */ /* 0x000fe4000f8e02ff */
[----:B------:R-:W-:Y:S02]  /*0b10*/  UIADD3 UR5, UPT, UPT, UR6, 0x4, URZ ;  /* 0x0000000406057890 */ /* 0x000fe4000fffe0ff */
[----:B------:R-:W-:Y:S01]  /*0b20*/  UIADD3 UR8, UPT, UPT, UR6, 0x8, URZ ;  /* 0x0000000806087890 */ /* 0x000fe2000fffe0ff */
[----:B------:R-:W-:Y:S01]  /*0b30*/  LEA R22, R0, UR11, 0x2 ;  /* 0x0000000b00167c11 */ /* 0x000fe2000f8e10ff */
[----:B------:R-:W-:Y:S02]  /*0b40*/  UIADD3 UR6, UPT, UPT, UR6, 0xc, URZ ;  /* 0x0000000c06067890 */ /* 0x000fe4000fffe0ff */
[----:B------:R-:W-:Y:S02]  /*0b50*/  UIMAD UR5, UR5, UR9, URZ ;  /* 0x00000009050572a4 */ /* 0x000fe4000f8e02ff */
[----:B------:R-:W-:-:S02]  /*0b60*/  UIMAD UR8, UR8, UR9, URZ ;  /* 0x00000009080872a4 */ /* 0x000fc4000f8e02ff */
[----:B------:R-:W-:Y:S01]  /*0b70*/  UIMAD UR6, UR6, UR9, URZ ;  /* 0x00000009060672a4 */ /* 0x000fe2000f8e02ff */
[----:B------:R-:W-:Y:S11]  /*0b80*/  @!P1 BRA `(.L_x_17) ;  /* 0x00000004008c9947 */ /* 0x000ff60003800000 */
[----:B------:R-:W0:Y:S01]  /*0b90*/  LDC.64 R6, c[0x0][0x3a0] ;  /* 0x0000e800ff067b82 */ /* 0x000e220000000a00 */
[----:B------:R-:W-:Y:S02]  /*0ba0*/  PLOP3.LUT P0, PT, PT, PT, PT, 0x8, 0x80 ;  /* 0x000000000080781c */ /* 0x000fe40003f0e170 */
[----:B------:R-:W-:-:S11]  /*0bb0*/  IADD3 R4, PT, PT, R8, -0xc, RZ ;  /* 0xfffffff408047810 */ /* 0x000fd60007ffe0ff */
.L_x_18:
[----:B---3--:R-:W-:Y:S01]  /*0bc0*/  MOV R21, UR10 ;  /* 0x0000000a00157c02 */ /* 0x008fe20008000f00 */
[----:B------:R-:W3:Y:S01]  /*0bd0*/  LDS R19, [R22+UR5] ;  /* 0x0000000516137984 */ /* 0x000ee20008000800 */
[-C--:B------:R-:W-:Y:S01]  /*0be0*/  LEA R16, R3, R22.reuse, 0x4 ;  /* 0x0000001603107211 */ /* 0x080fe200078e20ff */
[----:B01----:R-:W-:Y:S01]  /*0bf0*/  IMAD.WIDE R10, R14, 0x4, R6 ;  /* 0x000000040e0a7825 */ /* 0x003fe200078e0206 */
[C---:B------:R-:W-:Y:S01]  /*0c00*/  LEA R0, R21.reuse, R22, 0x2 ;  /* 0x0000001615007211 */ /* 0x040fe200078e10ff */
[----:B--2---:R-:W0:Y:S01]  /*0c10*/  LDS R13, [R22+UR8] ;  /* 0x00000008160d7984 */ /* 0x004e220008000800 */
[-C--:B------:R-:W-:Y:S01]  /*0c20*/  LEA R23, R21, R16.reuse, 0x2 ;  /* 0x0000001015177211 */ /* 0x080fe200078e10ff */
[----:B------:R-:W-:Y:S01]  /*0c30*/  UIADD3 UR7, UPT, UPT, UR7, 0x10, URZ ;  /* 0x0000001007077890 */ /* 0x000fe2000fffe0ff */
[----:B------:R-:W-:Y:S01]  /*0c40*/  LEA R28, R3, R16, 0x4 ;  /* 0x00000010031c7211 */ /* 0x000fe200078e20ff */
[----:B------:R3:W1:Y:S01]  /*0c50*/  LDS R15, [R0] ;  /* 0x00000000000f7984 */ /* 0x0006620000000800 */
[C---:B------:R-:W-:Y:S01]  /*0c60*/  IMAD.WIDE R26, R5.reuse, 0x4, R10 ;  /* 0x00000004051a7825 */ /* 0x040fe200078e020a */
[----:B------:R-:W-:-:S02]  /*0c70*/  LEA R18, R5, R14, 0x2 ;  /* 0x0000000e05127211 */ /* 0x000fc400078e10ff */
[----:B------:R-:W2:Y:S01]  /*0c80*/  LDS R9, [R22+UR6] ;  /* 0x0000000616097984 */ /* 0x000ea20008000800 */
[----:B------:R-:W-:Y:S02]  /*0c90*/  LEA R20, R21, R28, 0x2 ;  /* 0x0000001c15147211 */ /* 0x000fe400078e10ff */
[----:B------:R-:W-:Y:S01]  /*0ca0*/  ISETP.LE.AND P1, PT, R4, UR7, PT ;  /* 0x0000000704007c0c */ /* 0x000fe2000bf23270 */
[----:B------:R-:W-:Y:S04]  /*0cb0*/  LDS R23, [R23] ;  /* 0x0000000017177984 */ /* 0x000fe80000000800 */
[----:B------:R-:W-:Y:S04]  /*0cc0*/  LDS R17, [R16+UR5] ;  /* 0x0000000510117984 */ /* 0x000fe80008000800 */
[----:B------:R-:W-:Y:S04]  /*0cd0*/  LDS R24, [R16+UR8] ;  /* 0x0000000810187984 */ /* 0x000fe80008000800 */
[----:B------:R-:W4:Y:S04]  /*0ce0*/  LDS R20, [R20] ;  /* 0x0000000014147984 */ /* 0x000f280000000800 */
[----:B------:R-:W-:Y:S04]  /*0cf0*/  LDS R29, [R28+UR5] ;  /* 0x000000051c1d7984 */ /* 0x000fe80008000800 */
[----:B------:R-:W-:Y:S01]  /*0d00*/  LDS R22, [R28+UR8] ;  /* 0x000000081c167984 */ /* 0x000fe20008000800 */
[----:B---3-5:R-:W-:-:S03]  /*0d10*/  FADD R0, R2, -R19 ;  /* 0x8000001302007221 */ /* 0x028fc60000000000 */
[----:B------:R3:W4:Y:S01]  /*0d20*/  LDS R19, [R16+UR6] ;  /* 0x0000000610137984 */ /* 0x0007220008000800 */
[----:B------:R-:W-:Y:S01]  /*0d30*/  FMUL R25, R0, R0 ;  /* 0x0000000000197220 */ /* 0x000fe20000400000 */
[----:B0-----:R-:W-:Y:S01]  /*0d40*/  FADD R0, R2, -R13 ;  /* 0x8000000d02007221 */ /* 0x001fe20000000000 */
[----:B------:R-:W-:-:S04]  /*0d50*/  IMAD.WIDE R12, R5, 0x4, R26 ;  /* 0x00000004050c7825 */ /* 0x000fc800078e021a */
[----:B-1----:R-:W-:Y:S01]  /*0d60*/  FADD R15, R2, -R15 ;  /* 0x8000000f020f7221 */ /* 0x002fe20000000000 */
[----:B---3--:R-:W-:Y:S01]  /*0d70*/  FMUL R16, R0, R0 ;  /* 0x0000000000107220 */ /* 0x008fe20000400000 */
[----:B------:R-:W-:Y:S02]  /*0d80*/  LEA R0, R3, R28, 0x4 ;  /* 0x0000001c03007211 */ /* 0x000fe400078e20ff */
[----:B------:R-:W-:Y:S01]  /*0d90*/  FMUL R15, R15, R15 ;  /* 0x0000000f0f0f7220 */ /* 0x000fe20000400000 */
[----:B--2---:R-:W-:-:S04]  /*0da0*/  FADD R9, R2, -R9 ;  /* 0x8000000902097221 */ /* 0x004fc80000000000 */
[----:B------:R0:W-:Y:S01]  /*0db0*/  STG.E desc[UR14][R10.64], R15 ;  /* 0x0000000f0a007986 */ /* 0x0001e2000c10190e */
[----:B------:R-:W-:-:S03]  /*0dc0*/  FMUL R9, R9, R9 ;  /* 0x0000000909097220 */ /* 0x000fc60000400000 */
[----:B------:R1:W-:Y:S04]  /*0dd0*/  STG.E desc[UR14][R26.64], R25 ;  /* 0x000000191a007986 */ /* 0x0003e8000c10190e */
[----:B------:R2:W-:Y:S01]  /*0de0*/  STG.E desc[UR14][R12.64], R16 ;  /* 0x000000100c007986 */ /* 0x0005e2000c10190e */
[----:B----4-:R-:W-:Y:S01]  /*0df0*/  FADD R20, R2, -R20 ;  /* 0x8000001402147221 */ /* 0x010fe20000000000 */
[----:B0-----:R-:W-:Y:S02]  /*0e00*/  IMAD.WIDE R10, R5, 0x4, R12 ;  /* 0x00000004050a7825 */ /* 0x001fe400078e020c */
[----:B------:R-:W0:Y:S01]  /*0e10*/  LDS R25, [R0+UR6] ;  /* 0x0000000600197984 */ /* 0x000e220008000800 */
[----:B-1----:R-:W-:-:S03]  /*0e20*/  LEA R27, R21, R0, 0x2 ;  /* 0x00000000151b7211 */ /* 0x002fc600078e10ff */
[----:B------:R1:W-:Y:S01]  /*0e30*/  STG.E desc[UR14][R10.64], R9 ;  /* 0x000000090a007986 */ /* 0x0003e2000c10190e */
[----:B------:R-:W-:Y:S01]  /*0e40*/  FADD R26, R2, -R23 ;  /* 0x80000017021a7221 */ /* 0x000fe20000000000 */
[----:B------:R-:W-:-:S04]  /*0e50*/  IMAD.WIDE R14, R18, 0x4, R6 ;  /* 0x00000004120e7825 */ /* 0x000fc800078e0206 */
[----:B--2---:R-:W-:Y:S01]  /*0e60*/  FADD R12, R2, -R17 ;  /* 0x80000011020c7221 */ /* 0x004fe20000000000 */
[----:B------:R2:W3:Y:S01]  /*0e70*/  LDS R9, [R28+UR6] ;  /* 0x000000061c097984 */ /* 0x0004e20008000800 */
[----:B------:R-:W-:-:S03]  /*0e80*/  FMUL R26, R26, R26 ;  /* 0x0000001a1a1a7220 */ /* 0x000fc60000400000 */
[----:B------:R-:W4:Y:S01]  /*0e90*/  LDS R21, [R0+UR5] ;  /* 0x0000000500157984 */ /* 0x000f220008000800 */
[----:B------:R-:W-:-:S04]  /*0ea0*/  IMAD.WIDE R16, R5, 0x4, R14 ;  /* 0x0000000405107825 */ /* 0x000fc800078e020e */
[C---:B------:R-:W-:Y:S01]  /*0eb0*/  FADD R19, R2.reuse, -R19 ;  /* 0x8000001302137221 */ /* 0x040fe20000000000 */
[----:B------:R-:W4:Y:S01]  /*0ec0*/  LDS R27, [R27] ;  /* 0x000000001b1b7984 */ /* 0x000f220000000800 */
[----:B-1----:R-:W-:Y:S01]  /*0ed0*/  FADD R10, R2, -R24 ;  /* 0x80000018020a7221 */ /* 0x002fe20000000000 */
[C---:B------:R-:W-:Y:S01]  /*0ee0*/  LEA R24, R5.reuse, R18, 0x2 ;  /* 0x0000001205187211 */ /* 0x040fe200078e10ff */
[----:B--2---:R-:W-:Y:S01]  /*0ef0*/  FMUL R28, R12, R12 ;  /* 0x0000000c0c1c7220 */ /* 0x004fe20000400000 */
[----:B------:R-:W1:Y:S01]  /*0f00*/  LDS R23, [R0+UR8] ;  /* 0x0000000800177984 */ /* 0x000e620008000800 */
[----:B------:R-:W-:-:S03]  /*0f10*/  IMAD.WIDE R12, R5, 0x4, R16 ;  /* 0x00000004050c7825 */ /* 0x000fc600078e0210 */
[----:B------:R2:W-:Y:S04]  /*0f20*/  STG.E desc[UR14][R14.64], R26 ;  /* 0x0000001a0e007986 */ /* 0x0005e8000c10190e */
[----:B------:R0:W-:Y:S01]  /*0f30*/  STG.E desc[UR14][R16.64], R28 ;  /* 0x0000001c10007986 */ /* 0x0001e2000c10190e */
[----:B--2---:R-:W-:Y:S01]  /*0f40*/  FMUL R26, R10, R10 ;  /* 0x0000000a0a1a7220 */ /* 0x004fe20000400000 */
[----:B------:R-:W-:Y:S01]  /*0f50*/  IMAD.WIDE R10, R24, 0x4, R6 ;  /* 0x00000004180a7825 */ /* 0x000fe200078e0206 */
[----:B------:R-:W-:-:S03]  /*0f60*/  LEA R24, R5, R24, 0x2 ;  /* 0x0000001805187211 */ /* 0x000fc600078e10ff */
[----:B0-----:R-:W-:Y:S01]  /*0f70*/  FMUL R28, R19, R19 ;  /* 0x00000013131c7220 */ /* 0x001fe20000400000 */
[C---:B------:R-:W-:Y:S01]  /*0f80*/  IMAD.WIDE R18, R5.reuse, 0x4, R12 ;  /* 0x0000000405127825 */ /* 0x040fe200078e020c */
[----:B------:R0:W-:Y:S03]  /*0f90*/  STG.E desc[UR14][R12.64], R26 ;  /* 0x0000001a0c007986 */ /* 0x0001e6000c10190e */
[C---:B------:R-:W-:Y:S01]  /*0fa0*/  FADD R25, R2.reuse, -R25 ;  /* 0x8000001902197221 */ /* 0x040fe20000000000 */
[----:B------:R-:W-:Y:S01]  /*0fb0*/  IMAD.WIDE R14, R5, 0x4, R10 ;  /* 0x00000004050e7825 */ /* 0x000fe200078e020a */
[----:B------:R1:W-:Y:S03]  /*0fc0*/  STG.E desc[UR14][R18.64], R28 ;  /* 0x0000001c12007986 */ /* 0x0003e6000c10190e */
[----:B------:R-:W-:Y:S01]  /*0fd0*/  FMUL R25, R25, R25 ;  /* 0x0000001919197220 */ /* 0x000fe20000400000 */
[----:B---3--:R-:W-:Y:S01]  /*0fe0*/  FADD R9, R2, -R9 ;  /* 0x8000000902097221 */ /* 0x008fe20000000000 */
[----:B------:R-:W-:-:S04]  /*0ff0*/  IMAD.WIDE R16, R24, 0x4, R6 ;  /* 0x0000000418107825 */ /* 0x000fc800078e0206 */
[----:B------:R-:W-:Y:S01]  /*1000*/  FMUL R9, R9, R9 ;  /* 0x0000000909097220 */ /* 0x000fe20000400000 */
[C---:B0-----:R-:W-:Y:S01]  /*1010*/  FADD R12, R2.reuse, -R29 ;  /* 0x8000001d020c7221 */ /* 0x041fe20000000000 */
[----:B------:R-:W-:Y:S01]  /*1020*/  FADD R13, R2, -R22 ;  /* 0x80000016020d7221 */ /* 0x000fe20000000000 */
[----:B------:R-:W-:Y:S01]  /*1030*/  FMUL R29, R20, R20 ;  /* 0x00000014141d7220 */ /* 0x000fe20000400000 */
[----:B----4-:R-:W-:Y:S01]  /*1040*/  FADD R26, R2, -R21 ;  /* 0x80000015021a7221 */ /* 0x010fe20000000000 */
[----:B------:R-:W-:Y:S01]  /*1050*/  FMUL R22, R12, R12 ;  /* 0x0000000c0c167220 */ /* 0x000fe20000400000 */
[----:B------:R-:W-:Y:S01]  /*1060*/  FMUL R20, R13, R13 ;  /* 0x0000000d0d147220 */ /* 0x000fe20000400000 */
[C---:B------:R-:W-:Y:S01]  /*1070*/  IMAD.WIDE R12, R5.reuse, 0x4, R14 ;  /* 0x00000004050c7825 */ /* 0x040fe200078e020e */
[----:B------:R0:W-:Y:S03]  /*1080*/  STG.E desc[UR14][R10.64], R29 ;  /* 0x0000001d0a007986 */ /* 0x0001e6000c10190e */
[C---:B------:R-:W-:Y:S01]  /*1090*/  FADD R27, R2.reuse, -R27 ;  /* 0x8000001b021b7221 */ /* 0x040fe20000000000 */
[----:B-1----:R-:W-:Y:S01]  /*10a0*/  FADD R28, R2, -R23 ;  /* 0x80000017021c7221 */ /* 0x002fe20000000000 */
[----:B------:R-:W-:Y:S01]  /*10b0*/  IMAD.WIDE R18, R5, 0x4, R16 ;  /* 0x0000000405127825 */ /* 0x000fe200078e0210 */
[----:B------:R1:W-:Y:S03]  /*10c0*/  STG.E desc[UR14][R14.64], R22 ;  /* 0x000000160e007986 */ /* 0x0003e6000c10190e */
[----:B------:R-:W-:Y:S01]  /*10d0*/  FMUL R27, R27, R27 ;  /* 0x0000001b1b1b7220 */ /* 0x000fe20000400000 */
[----:B------:R-:W-:Y:S01]  /*10e0*/  FMUL R23, R26, R26 ;  /* 0x0000001a1a177220 */ /* 0x000fe20000400000 */
[----:B------:R2:W-:Y:S01]  /*10f0*/  STG.E desc[UR14][R12.64], R20 ;  /* 0x000000140c007986 */ /* 0x0005e2000c10190e */
[----:B0-----:R-:W-:-:S04]  /*1100*/  IMAD.WIDE R10, R5, 0x4, R12 ;  /* 0x00000004050a7825 */ /* 0x001fc800078e020c */
[----:B-1----:R-:W-:Y:S01]  /*1110*/  FMUL R15, R28, R28 ;  /* 0x0000001c1c0f7220 */ /* 0x002fe20000400000 */
[----:B------:R3:W-:Y:S01]  /*1120*/  STG.E desc[UR14][R10.64], R9 ;  /* 0x000000090a007986 */ /* 0x0007e2000c10190e */
[C---:B------:R-:W-:Y:S01]  /*1130*/  LEA R14, R5.reuse, R24, 0x2 ;  /* 0x00000018050e7211 */ /* 0x040fe200078e10ff */
[----:B--2---:R-:W-:Y:S02]  /*1140*/  IMAD.WIDE R20, R5, 0x4, R18 ;  /* 0x0000000405147825 */ /* 0x004fe400078e0212 */
[----:B------:R3:W-:Y:S01]  /*1150*/  STG.E desc[UR14][R16.64], R27 ;  /* 0x0000001b10007986 */ /* 0x0007e2000c10190e */
[----:B------:R-:W-:-:S03]  /*1160*/  LEA R22, R3, R0, 0x4 ;  /* 0x0000000003167211 */ /* 0x000fc600078e20ff */
[----:B------:R3:W-:Y:S01]  /*1170*/  STG.E desc[UR14][R18.64], R23 ;  /* 0x0000001712007986 */ /* 0x0007e2000c10190e */
[----:B------:R-:W-:-:S03]  /*1180*/  IMAD.WIDE R12, R5, 0x4, R20 ;  /* 0x00000004050c7825 */ /* 0x000fc600078e0214 */
[----:B------:R3:W-:Y:S04]  /*1190*/  STG.E desc[UR14][R20.64], R15 ;  /* 0x0000000f14007986 */ /* 0x0007e8000c10190e */
[----:B------:R3:W-:Y:S01]  /*11a0*/  STG.E desc[UR14][R12.64], R25 ;  /* 0x000000190c007986 */ /* 0x0007e2000c10190e */
[----:B------:R-:W-:Y:S05]  /*11b0*/  @!P1 BRA `(.L_x_18) ;  /* 0xfffffff800809947 */ /* 0x000fea000383ffff */
.L_x_17:
[----:B------:R-:W-:-:S04]  /*11c0*/  IADD3 R0, PT, PT, R8, -UR7, RZ ;  /* 0x8000000708007c10 */ /* 0x000fc8000fffe0ff */
[----:B------:R-:W-:-:S13]  /*11d0*/  ISETP.GT.AND P1, PT, R0, 0x4, PT ;  /* 0x000000040000780c */ /* 0x000fda0003f24270 */
[----:B------:R-:W-:Y:S05]  /*11e0*/  @!P1 BRA `(.L_x_19) ;  /* 0x0000000000c89947 */ /* 0x000fea0003800000 */
[----:B---3--:R-:W-:Y:S01]  /*11f0*/  MOV R19, UR10 ;  /* 0x0000000a00137c02 */ /* 0x008fe20008000f00 */
[----:B------:R-:W0:Y:S01]  /*1200*/  LDS R25, [R22+UR8] ;  /* 0x0000000816197984 */ /* 0x000e220008000800 */
[-C--:B------:R-:W-:Y:S01]  /*1210*/  LEA R0, R3, R22.reuse, 0x4 ;  /* 0x0000001603007211 */ /* 0x080fe200078e20ff */
[----:B--2---:R-:W2:Y:S01]  /*1220*/  LDC.64 R12, c[0x0][0x3a0] ;  /* 0x0000e800ff0c7b82 */ /* 0x004ea20000000a00 */
[C---:B------:R-:W-:Y:S01]  /*1230*/  LEA R4, R19.reuse, R22, 0x2 ;  /* 0x0000001613047211 */ /* 0x040fe200078e10ff */
[----:B------:R-:W3:Y:S01]  /*1240*/  LDS R15, [R22+UR5] ;  /* 0x00000005160f7984 */ /* 0x000ee20008000800 */
[----:B------:R-:W-:Y:S01]  /*1250*/  LEA R19, R19, R0, 0x2 ;  /* 0x0000000013137211 */ /* 0x000fe200078e10ff */
[----:B------:R-:W-:Y:S01]  /*1260*/  UIADD3 UR7, UPT, UPT, UR7, 0x8, URZ ;  /* 0x0000000807077890 */ /* 0x000fe2000fffe0ff */
[----:B------:R-:W-:Y:S01]  /*1270*/  PLOP3.LUT P0, PT, PT, PT, PT, 0x8, 0x80 ;  /* 0x000000000080781c */ /* 0x000fe20003f0e170 */
[----:B-1----:R1:W4:Y:S04]  /*1280*/  LDS R11, [R4] ;  /* 0x00000000040b7984 */ /* 0x0023280000000800 */
[----:B------:R-:W4:Y:S04]  /*1290*/  LDS R17, [R22+UR6] ;  /* 0x0000000616117984 */ /* 0x000f280008000800 */
[----:B------:R-:W4:Y:S01]  /*12a0*/  LDS R9, [R0+UR5] ;  /* 0x0000000500097984 */ /* 0x000f220008000800 */
[----:B-1----:R-:W-:-:S03]  /*12b0*/  LEA R4, R5, R14, 0x2 ;  /* 0x0000000e05047211 */ /* 0x002fc600078e10ff */
[----:B------:R-:W1:Y:S04]  /*12c0*/  LDS R19, [R19] ;  /* 0x0000000013137984 */ /* 0x000e680000000800 */
[----:B------:R-:W1:Y:S01]  /*12d0*/  LDS R21, [R0+UR8] ;  /* 0x0000000800157984 */ /* 0x000e620008000800 */
[----:B--2---:R-:W-:-:S03]  /*12e0*/  IMAD.WIDE R6, R14, 0x4, R12 ;  /* 0x000000040e067825 */ /* 0x004fc600078e020c */
[----:B------:R-:W2:Y:S01]  /*12f0*/  LDS R23, [R0+UR6] ;  /* 0x0000000600177984 */ /* 0x000ea20008000800 */
[----:B------:R-:W-:-:S04]  /*1300*/  IMAD.WIDE R12, R4, 0x4, R12 ;  /* 0x00000004040c7825 */ /* 0x000fc800078e020c */
[C---:B0----5:R-:W-:Y:S01]  /*1310*/  FADD R25, R2.reuse, -R25 ;  /* 0x8000001902197221 */ /* 0x061fe20000000000 */
[----:B---3--:R-:W-:-:S03]  /*1320*/  FADD R15, R2, -R15 ;  /* 0x8000000f020f7221 */ /* 0x008fc60000000000 */
[----:B------:R-:W-:Y:S01]  /*1330*/  FMUL R20, R25, R25 ;  /* 0x0000001919147220 */ /* 0x000fe20000400000 */
[----:B----4-:R-:W-:Y:S01]  /*1340*/  FADD R14, R2, -R11 ;  /* 0x8000000b020e7221 */ /* 0x010fe20000000000 */
[----:B------:R-:W-:-:S04]  /*1350*/  IMAD.WIDE R10, R5, 0x4, R6 ;  /* 0x00000004050a7825 */ /* 0x000fc800078e0206 */
[----:B------:R-:W-:Y:S01]  /*1360*/  FMUL R29, R15, R15 ;  /* 0x0000000f0f1d7220 */ /* 0x000fe20000400000 */
[----:B------:R-:W-:Y:S01]  /*1370*/  FADD R25, R2, -R17 ;  /* 0x8000001102197221 */ /* 0x000fe20000000000 */
[----:B------:R-:W-:-:S04]  /*1380*/  IMAD.WIDE R16, R5, 0x4, R12 ;  /* 0x0000000405107825 */ /* 0x000fc800078e020c */
[----:B------:R-:W-:Y:S01]  /*1390*/  FMUL R27, R14, R14 ;  /* 0x0000000e0e1b7220 */ /* 0x000fe20000400000 */
[----:B------:R-:W-:Y:S01]  /*13a0*/  FADD R22, R2, -R9 ;  /* 0x8000000902167221 */ /* 0x000fe20000000000 */
[----:B------:R-:W-:-:S04]  /*13b0*/  IMAD.WIDE R14, R5, 0x4, R10 ;  /* 0x00000004050e7825 */ /* 0x000fc800078e020a */
[----:B------:R-:W-:Y:S01]  /*13c0*/  FMUL R25, R25, R25 ;  /* 0x0000001919197220 */ /* 0x000fe20000400000 */
[----:B------:R0:W-:Y:S01]  /*13d0*/  STG.E desc[UR14][R6.64], R27 ;  /* 0x0000001b06007986 */ /* 0x0001e2000c10190e */
[C---:B-1----:R-:W-:Y:S01]  /*13e0*/  FADD R9, R2.reuse, -R19 ;  /* 0x8000001302097221 */ /* 0x042fe20000000000 */
[----:B------:R-:W-:Y:S02]  /*13f0*/  IMAD.WIDE R18, R5, 0x4, R16 ;  /* 0x0000000405127825 */ /* 0x000fe400078e0210 */
[----:B------:R1:W-:Y:S02]  /*1400*/  STG.E desc[UR14][R10.64], R29 ;  /* 0x0000001d0a007986 */ /* 0x0003e4000c10190e */
[----:B------:R-:W-:Y:S01]  /*1410*/  FADD R24, R2, -R21 ;  /* 0x8000001502187221 */ /* 0x000fe20000000000 */
[----:B------:R-:W-:Y:S01]  /*1420*/  FMUL R9, R9, R9 ;  /* 0x0000000909097220 */ /* 0x000fe20000400000 */
[----:B------:R-:W-:Y:S01]  /*1430*/  FMUL R21, R22, R22 ;  /* 0x0000001616157220 */ /* 0x000fe20000400000 */
[----:B------:R3:W-:Y:S01]  /*1440*/  STG.E desc[UR14][R14.64], R20 ;  /* 0x000000140e007986 */ /* 0x0007e2000c10190e */
[----:B--2---:R-:W-:Y:S01]  /*1450*/  FADD R23, R2, -R23 ;  /* 0x8000001702177221 */ /* 0x004fe20000000000 */
[----:B------:R-:W-:Y:S01]  /*1460*/  LEA R22, R3, R0, 0x4 ;  /* 0x0000000003167211 */ /* 0x000fe200078e20ff */
[----:B0-----:R-:W-:-:S04]  /*1470*/  IMAD.WIDE R6, R5, 0x4, R14 ;  /* 0x0000000405067825 */ /* 0x001fc800078e020e */
[----:B------:R-:W-:Y:S01]  /*1480*/  FMUL R23, R23, R23 ;  /* 0x0000001717177220 */ /* 0x000fe20000400000 */
[C---:B-1----:R-:W-:Y:S01]  /*1490*/  IMAD.WIDE R10, R5.reuse, 0x4, R18 ;  /* 0x00000004050a7825 */ /* 0x042fe200078e0212 */
[----:B------:R0:W-:Y:S03]  /*14a0*/  STG.E desc[UR14][R6.64], R25 ;  /* 0x0000001906007986 */ /* 0x0001e6000c10190e */
[----:B---3--:R-:W-:Y:S01]  /*14b0*/  FMUL R15, R24, R24 ;  /* 0x00000018180f7220 */ /* 0x008fe20000400000 */
[----:B------:R0:W-:Y:S01]  /*14c0*/  STG.E desc[UR14][R12.64], R9 ;  /* 0x000000090c007986 */ /* 0x0001e2000c10190e */
[----:B------:R-:W-:-:S03]  /*14d0*/  LEA R14, R5, R4, 0x2 ;  /* 0x00000004050e7211 */ /* 0x000fc600078e10ff */
[----:B------:R0:W-:Y:S04]  /*14e0*/  STG.E desc[UR14][R16.64], R21 ;  /* 0x0000001510007986 */ /* 0x0001e8000c10190e */
[----:B------:R0:W-:Y:S04]  /*14f0*/  STG.E desc[UR14][R18.64], R15 ;  /* 0x0000000f12007986 */ /* 0x0001e8000c10190e */
[----:B------:R0:W-:Y:S02]  /*1500*/  STG.E desc[UR14][R10.64], R23 ;  /* 0x000000170a007986 */ /* 0x0001e4000c10190e */
.L_x_19:
[----:B------:R-:W-:-:S13]  /*1510*/  ISETP.GT.OR P0, PT, R8, UR7, P0 ;  /* 0x0000000708007c0c */ /* 0x000fda0008704670 */
[----:B------:R-:W-:Y:S05]  /*1520*/  @!P0 EXIT ;  /* 0x000000000000894d */ /* 0x000fea0003800000 */
[----:B------:R-:W-:Y:S01]  /*1530*/  MOV R3, UR10 ;  /* 0x0000000a00037c02 */ /* 0x000fe20008000f00 */
[----:B0--3--:R-:W0:Y:S01]  /*1540*/  LDS R9, [R22+UR5] ;  /* 0x0000000516097984 */ /* 0x009e220008000800 */
[----:B------:R-:W3:Y:S02]  /*1550*/  LDC.64 R6, c[0x0][0x3a0] ;  /* 0x0000e800ff067b82 */ /* 0x000ee40000000a00 */
[----:B------:R-:W-:Y:S01]  /*1560*/  LEA R0, R3, R22, 0x2 ;  /* 0x0000001603007211 */ /* 0x000fe200078e10ff */
[----:B-1----:R-:W1:Y:S04]  /*1570*/  LDS R11, [R22+UR8] ;  /* 0x00000008160b7984 */ /* 0x002e680008000800 */
[----:B------:R-:W4:Y:S04]  /*1580*/  LDS R3, [R0] ;  /* 0x0000000000037984 */ /* 0x000f280000000800 */
[----:B--2---:R-:W2:Y:S01]  /*1590*/  LDS R13, [R22+UR6] ;  /* 0x00000006160d7984 */ /* 0x004ea20008000800 */
[----:B---3--:R-:W-:-:S04]  /*15a0*/  IMAD.WIDE R14, R14, 0x4, R6 ;  /* 0x000000040e0e7825 */ /* 0x008fc800078e0206 */
[----:B------:R-:W-:-:S04]  /*15b0*/  IMAD.WIDE R6, R5, 0x4, R14 ;  /* 0x0000000405067825 */ /* 0x000fc800078e020e */
[----:B0----5:R-:W-:Y:S01]  /*15c0*/  FADD R4, R2, -R9 ;  /* 0x8000000902047221 */ /* 0x021fe20000000000 */
[----:B------:R-:W-:-:S04]  /*15d0*/  IMAD.WIDE R8, R5, 0x4, R6 ;  /* 0x0000000405087825 */ /* 0x000fc800078e0206 */
[C---:B-1----:R-:W-:Y:S01]  /*15e0*/  FADD R10, R2.reuse, -R11 ;  /* 0x8000000b020a7221 */ /* 0x042fe20000000000 */
[----:B----4-:R-:W-:-:S03]  /*15f0*/  FADD R3, R2, -R3 ;  /* 0x8000000302037221 */ /* 0x010fc60000000000 */
[----:B------:R-:W-:Y:S01]  /*1600*/  FMUL R17, R10, R10 ;  /* 0x0000000a0a117220 */ /* 0x000fe20000400000 */
[----:B--2---:R-:W-:Y:S01]  /*1610*/  FADD R2, R2, -R13 ;  /* 0x8000000d02027221 */ /* 0x004fe20000000000 */
[----:B------:R-:W-:Y:S01]  /*1620*/  FMUL R11, R3, R3 ;  /* 0x00000003030b7220 */ /* 0x000fe20000400000 */
[----:B------:R-:W-:Y:S02]  /*1630*/  FMUL R13, R4, R4 ;  /* 0x00000004040d7220 */ /* 0x000fe40000400000 */
[----:B------:R-:W-:Y:S01]  /*1640*/  FMUL R19, R2, R2 ;  /* 0x0000000202137220 */ /* 0x000fe20000400000 */
[----:B------:R-:W-:Y:S01]  /*1650*/  IMAD.WIDE R2, R5, 0x4, R8 ;  /* 0x0000000405027825 */ /* 0x000fe200078e0208 */
[----:B------:R-:W-:Y:S04]  /*1660*/  STG.E desc[UR14][R14.64], R11 ;  /* 0x0000000b0e007986 */ /* 0x000fe8000c10190e */
[----:B------:R-:W-:Y:S04]  /*1670*/  STG.E desc[UR14][R6.64], R13 ;  /* 0x0000000d06007986 */ /* 0x000fe8000c10190e */
[----:B------:R-:W-:Y:S04]  /*1680*/  STG.E desc[UR14][R8.64], R17 ;  /* 0x0000001108007986 */ /* 0x000fe8000c10190e */
[----:B------:R-:W-:Y:S01]  /*1690*/  STG.E desc[UR14][R2.64], R19 ;  /* 0x0000001302007986 */ /* 0x000fe2000c10190e */
[----:B------:R-:W-:Y:S05]  /*16a0*/  EXIT ;  /* 0x000000000000794d */ /* 0x000fea0003800000 */
.L_x_20:
        /* <DEDUP_REMOVED lines=13> */
.L_x_26:


//--------------------- .nv.shared._Z10sumColMinsiiiPf --------------------------
	.section	.nv.shared._Z10sumColMinsiiiPf,"aw",@nobits
	.sectionflags	@""
	.align	16
.nv.shared._Z10sumColMinsiiiPf:
	.zero		1152


//--------------------- .nv.shared.reserved.0     --------------------------
	.section	.nv.shared.reserved.0,"aw",@nobits
	.weak		__nv_reservedSMEM_offset_0_alias
	.size		__nv_reservedSMEM_offset_0_alias, 0, 64
	.other		__nv_reservedSMEM_offset_0_alias,@"STO_CUDA_RESERVED_SHARED STV_DEFAULT"
__nv_reservedSMEM_offset_0_alias:
	.zero		0
	.zero		64


//--------------------- .nv.shared._Z10sumRowMinsiiiPf --------------------------
	.section	.nv.shared._Z10sumRowMinsiiiPf,"aw",@nobits
	.sectionflags	@""
	.align	16
.nv.shared._Z10sumRowMinsiiiPf:
	.zero		1152


//--------------------- .nv.shared._Z16minReduceEachColiiiPf --------------------------
	.section	.nv.shared._Z16minReduceEachColiiiPf,"aw",@nobits
	.sectionflags	@""
	.align	16
.nv.shared._Z16minReduceEachColiiiPf:
	.zero		1152


//--------------------- .nv.shared._Z16minReduceEachRowiiiPf --------------------------
	.section	.nv.shared._Z16minReduceEachRowiiiPf,"aw",@nobits
	.sectionflags	@""
	.align	16
.nv.shared._Z16minReduceEachRowiiiPf:
	.zero		1152


//--------------------- .nv.shared._Z8sumDiffsiiiPfS_ --------------------------
	.section	.nv.shared._Z8sumDiffsiiiPfS_,"aw",@nobits
	.sectionflags	@""
	.align	16
.nv.shared._Z8sumDiffsiiiPfS_:
	.zero		1152


//--------------------- .nv.shared._Z15computeSqrDiffsiiiPfS_S_ --------------------------
	.section	.nv.shared._Z15computeSqrDiffsiiiPfS_S_,"aw",@nobits
	.sectionflags	@""
	.align	16
	.zero		1024


//--------------------- .nv.constant0._Z10sumColMinsiiiPf --------------------------
	.section	.nv.constant0._Z10sumColMinsiiiPf,"a",@progbits
	.sectionflags	@""
	.align	4
.nv.constant0._Z10sumColMinsiiiPf:
	.zero		920


//--------------------- .nv.constant0._Z10sumRowMinsiiiPf --------------------------
	.section	.nv.constant0._Z10sumRowMinsiiiPf,"a",@progbits
	.sectionflags	@""
	.align	4
.nv.constant0._Z10sumRowMinsiiiPf:
	.zero		920


//--------------------- .nv.constant0._Z16minReduceEachColiiiPf --------------------------
	.section	.nv.constant0._Z16minReduceEachColiiiPf,"a",@progbits
	.sectionflags	@""
	.align	4
.nv.constant0._Z16minReduceEachColiiiPf:
	.zero		920


//--------------------- .nv.constant0._Z16minReduceEachRowiiiPf --------------------------
	.section	.nv.constant0._Z16minReduceEachRowiiiPf,"a",@progbits
	.sectionflags	@""
	.align	4
.nv.constant0._Z16minReduceEachRowiiiPf:
	.zero		920


//--------------------- .nv.constant0._Z8sumDiffsiiiPfS_ --------------------------
	.section	.nv.constant0._Z8sumDiffsiiiPfS_,"a",@progbits
	.sectionflags	@""
	.align	4
.nv.constant0._Z8sumDiffsiiiPfS_:
	.zero		928


//--------------------- .nv.constant0._Z15computeSqrDiffsiiiPfS_S_ --------------------------
	.section	.nv.constant0._Z15computeSqrDiffsiiiPfS_S_,"a",@progbits
	.sectionflags	@""
	.align	4
.nv.constant0._Z15computeSqrDiffsiiiPfS_S_:
	.zero		936


//--------------------- SYMBOLS --------------------------

	.type		.nv.reservedSmem.offset0,@object
	.size		.nv.reservedSmem.offset0,0x4
	.type		.nv.reservedSmem.cap,@object
	.size		.nv.reservedSmem.cap,0x4
